//
// Generated by NVIDIA NVVM Compiler
//
// Compiler Build ID: CL-36424714
// Cuda compilation tools, release 13.0, V13.0.88
// Based on NVVM 20.0.0
//

.version 9.0
.target sm_100
.address_size 64

	// .globl	_Z19eigenvalues3DKerneliPKfS0_S0_S0_S0_S0_PfS1_S1_

.visible .entry _Z19eigenvalues3DKerneliPKfS0_S0_S0_S0_S0_PfS1_S1_(
	.param .u32 _Z19eigenvalues3DKerneliPKfS0_S0_S0_S0_S0_PfS1_S1__param_0,
	.param .u64 .ptr .align 1 _Z19eigenvalues3DKerneliPKfS0_S0_S0_S0_S0_PfS1_S1__param_1,
	.param .u64 .ptr .align 1 _Z19eigenvalues3DKerneliPKfS0_S0_S0_S0_S0_PfS1_S1__param_2,
	.param .u64 .ptr .align 1 _Z19eigenvalues3DKerneliPKfS0_S0_S0_S0_S0_PfS1_S1__param_3,
	.param .u64 .ptr .align 1 _Z19eigenvalues3DKerneliPKfS0_S0_S0_S0_S0_PfS1_S1__param_4,
	.param .u64 .ptr .align 1 _Z19eigenvalues3DKerneliPKfS0_S0_S0_S0_S0_PfS1_S1__param_5,
	.param .u64 .ptr .align 1 _Z19eigenvalues3DKerneliPKfS0_S0_S0_S0_S0_PfS1_S1__param_6,
	.param .u64 .ptr .align 1 _Z19eigenvalues3DKerneliPKfS0_S0_S0_S0_S0_PfS1_S1__param_7,
	.param .u64 .ptr .align 1 _Z19eigenvalues3DKerneliPKfS0_S0_S0_S0_S0_PfS1_S1__param_8,
	.param .u64 .ptr .align 1 _Z19eigenvalues3DKerneliPKfS0_S0_S0_S0_S0_PfS1_S1__param_9
)
{
	.reg .pred 	%p<9>;
	.reg .b32 	%r<6>;
	.reg .b32 	%f<75>;
	.reg .b64 	%rd<33>;
	.reg .b64 	%fd<10>;

	ld.param.u32 	%r2, [_Z19eigenvalues3DKerneliPKfS0_S0_S0_S0_S0_PfS1_S1__param_0];
	ld.param.u64 	%rd2, [_Z19eigenvalues3DKerneliPKfS0_S0_S0_S0_S0_PfS1_S1__param_2];
	ld.param.u64 	%rd4, [_Z19eigenvalues3DKerneliPKfS0_S0_S0_S0_S0_PfS1_S1__param_4];
	ld.param.u64 	%rd5, [_Z19eigenvalues3DKerneliPKfS0_S0_S0_S0_S0_PfS1_S1__param_5];
	ld.param.u64 	%rd8, [_Z19eigenvalues3DKerneliPKfS0_S0_S0_S0_S0_PfS1_S1__param_8];
	ld.param.u64 	%rd9, [_Z19eigenvalues3DKerneliPKfS0_S0_S0_S0_S0_PfS1_S1__param_9];
	mov.u32 	%r3, %ntid.x;
	mov.u32 	%r4, %ctaid.x;
	mov.u32 	%r5, %tid.x;
	mad.lo.s32 	%r1, %r3, %r4, %r5;
	setp.ge.s32 	%p1, %r1, %r2;
	@%p1 bra 	$L__BB0_2;
	ld.param.u64 	%rd32, [_Z19eigenvalues3DKerneliPKfS0_S0_S0_S0_S0_PfS1_S1__param_7];
	ld.param.u64 	%rd31, [_Z19eigenvalues3DKerneliPKfS0_S0_S0_S0_S0_PfS1_S1__param_6];
	ld.param.u64 	%rd30, [_Z19eigenvalues3DKerneliPKfS0_S0_S0_S0_S0_PfS1_S1__param_3];
	ld.param.u64 	%rd29, [_Z19eigenvalues3DKerneliPKfS0_S0_S0_S0_S0_PfS1_S1__param_1];
	cvta.to.global.u64 	%rd10, %rd29;
	cvta.to.global.u64 	%rd11, %rd2;
	cvta.to.global.u64 	%rd12, %rd30;
	cvta.to.global.u64 	%rd13, %rd4;
	cvta.to.global.u64 	%rd14, %rd5;
	cvta.to.global.u64 	%rd15, %rd31;
	cvta.to.global.u64 	%rd16, %rd32;
	cvta.to.global.u64 	%rd17, %rd8;
	cvta.to.global.u64 	%rd18, %rd9;
	mul.wide.s32 	%rd19, %r1, 4;
	add.s64 	%rd20, %rd10, %rd19;
	ld.global.f32 	%f1, [%rd20];
	add.s64 	%rd21, %rd11, %rd19;
	ld.global.f32 	%f2, [%rd21];
	add.s64 	%rd22, %rd12, %rd19;
	ld.global.f32 	%f3, [%rd22];
	add.s64 	%rd23, %rd13, %rd19;
	ld.global.f32 	%f4, [%rd23];
	add.s64 	%rd24, %rd14, %rd19;
	ld.global.f32 	%f5, [%rd24];
	add.s64 	%rd25, %rd15, %rd19;
	ld.global.f32 	%f6, [%rd25];
	add.f32 	%f7, %f1, %f4;
	add.f32 	%f8, %f7, %f6;
	div.rn.f32 	%f9, %f8, 0f40400000;
	sub.f32 	%f10, %f1, %f9;
	sub.f32 	%f11, %f4, %f9;
	sub.f32 	%f12, %f6, %f9;
	mul.f32 	%f13, %f10, %f11;
	fma.rn.f32 	%f14, %f10, %f12, %f13;
	fma.rn.f32 	%f15, %f11, %f12, %f14;
	mul.f32 	%f16, %f2, %f2;
	sub.f32 	%f17, %f15, %f16;
	mul.f32 	%f18, %f3, %f3;
	sub.f32 	%f19, %f17, %f18;
	mul.f32 	%f20, %f5, %f5;
	sub.f32 	%f21, %f19, %f20;
	mul.f32 	%f22, %f5, %f10;
	mul.f32 	%f23, %f3, %f11;
	mul.f32 	%f24, %f3, %f23;
	fma.rn.f32 	%f25, %f5, %f22, %f24;
	mul.f32 	%f26, %f2, %f12;
	fma.rn.f32 	%f27, %f2, %f26, %f25;
	add.f32 	%f28, %f2, %f2;
	mul.f32 	%f29, %f28, %f3;
	mul.f32 	%f30, %f29, %f5;
	sub.f32 	%f31, %f27, %f30;
	mul.f32 	%f32, %f12, %f13;
	sub.f32 	%f33, %f31, %f32;
	setp.gt.f32 	%p2, %f21, 0f00000000;
	selp.f32 	%f34, 0f00000000, %f21, %p2;
	cvt.f64.f32 	%fd1, %f34;
	mul.f64 	%fd2, %fd1, 0dBFF5555555555555;
	cvt.rn.f32.f64 	%f35, %fd2;
	sqrt.rn.f32 	%f36, %f35;
	mul.f32 	%f37, %f36, %f34;
	setp.eq.f32 	%p3, %f37, 0f00000000;
	selp.f32 	%f38, 0f3F800000, %f37, %p3;
	cvt.f64.f32 	%fd3, %f33;
	mul.f64 	%fd4, %fd3, 0d4008000000000000;
	cvt.f64.f32 	%fd5, %f38;
	div.rn.f64 	%fd6, %fd4, %fd5;
	cvt.rn.f32.f64 	%f39, %fd6;
	setp.gt.f32 	%p4, %f39, 0f3F800000;
	selp.f32 	%f40, 0f3F800000, %f39, %p4;
	setp.lt.f32 	%p5, %f40, 0fBF800000;
	selp.f32 	%f41, 0fBF800000, %f40, %p5;
	abs.f32 	%f42, %f41;
	fma.rn.f32 	%f43, %f42, 0fBF000000, 0f3F000000;
	rsqrt.approx.ftz.f32 	%f44, %f43;
	mul.f32 	%f45, %f44, %f43;
	mul.f32 	%f46, %f44, 0fBF000000;
	fma.rn.f32 	%f47, %f45, %f46, 0f3F000000;
	fma.rn.f32 	%f48, %f45, %f47, %f45;
	setp.eq.f32 	%p6, %f42, 0f3F800000;
	selp.f32 	%f49, 0f00000000, %f48, %p6;
	setp.gt.f32 	%p7, %f42, 0f3F0F5C29;
	selp.f32 	%f50, %f49, %f42, %p7;
	copysign.f32 	%f51, %f41, %f50;
	mul.f32 	%f52, %f51, %f51;
	fma.rn.f32 	%f53, %f52, 0f3D10ECEF, 0f3C8B1ABB;
	fma.rn.f32 	%f54, %f53, %f52, 0f3CFC028C;
	fma.rn.f32 	%f55, %f54, %f52, 0f3D372139;
	fma.rn.f32 	%f56, %f55, %f52, 0f3D9993DB;
	fma.rn.f32 	%f57, %f56, %f52, 0f3E2AAAC6;
	mul.f32 	%f58, %f52, %f57;
	fma.rn.f32 	%f59, %f58, %f51, %f51;
	neg.f32 	%f60, %f59;
	selp.f32 	%f61, %f59, %f60, %p7;
	fma.rn.f32 	%f62, 0f3F6EE581, 0f3FD774EB, %f61;
	setp.gt.f32 	%p8, %f41, 0f3F0F5C29;
	selp.f32 	%f63, %f59, %f62, %p8;
	add.f32 	%f64, %f63, %f63;
	selp.f32 	%f65, %f64, %f63, %p7;
	div.rn.f32 	%f66, %f65, 0f40400000;
	cos.approx.f32 	%f67, %f66;
	fma.rn.f32 	%f68, %f36, %f67, %f9;
	add.s64 	%rd26, %rd16, %rd19;
	st.global.f32 	[%rd26], %f68;
	cvt.f64.f32 	%fd7, %f66;
	add.f64 	%fd8, %fd7, 0dC000C152382D7365;
	cvt.rn.f32.f64 	%f69, %fd8;
	cos.approx.f32 	%f70, %f69;
	fma.rn.f32 	%f71, %f36, %f70, %f9;
	add.s64 	%rd27, %rd17, %rd19;
	st.global.f32 	[%rd27], %f71;
	add.f64 	%fd9, %fd7, 0d4000C152382D7365;
	cvt.rn.f32.f64 	%f72, %fd9;
	cos.approx.f32 	%f73, %f72;
	fma.rn.f32 	%f74, %f36, %f73, %f9;
	add.s64 	%rd28, %rd18, %rd19;
	st.global.f32 	[%rd28], %f74;
$L__BB0_2:
	ret;

}


// ===== COMPILED SASS (sm_100) =====

	.target	sm_100

	.elftype	@"ET_EXEC"


//--------------------- .note.nv.tkinfo           --------------------------
	.section	.note.nv.tkinfo,"",@"SHT_NOTE"
	.sectionflags	@"SHF_NOTE_NV_TKINFO"
	.tkinfo
        /*0018*/ 	.word	0x00000002
        /*0030*/ 	.string	""
        /*0030*/ 	.string	"ptxas"
        /*0030*/ 	.string	"Cuda compilation tools, release 13.0, V13.0.88"
        /*0030*/ 	.string	"Build cuda_13.0.r13.0/compiler.36424714_0"
        /*0030*/ 	.string	"-arch sm_100 -m 64 "



//--------------------- .note.nv.cuinfo           --------------------------
	.section	.note.nv.cuinfo,"",@"SHT_NOTE"
	.sectionflags	@"SHF_NOTE_NV_CUINFO"
        /*0018*/ 	.short	0x0002
        /*001a*/ 	.short	0x0064
        /*001c*/ 	.short	0x0082
	.zero		2


//--------------------- .nv.info                  --------------------------
	.section	.nv.info,"",@"SHT_CUDA_INFO"
	.align	4


	//----- nvinfo : EIATTR_REGCOUNT
	.align		4
        /*0000*/ 	.byte	0x04, 0x2f
        /*0002*/ 	.short	(.L_1 - .L_0)
	.align		4
.L_0:
        /*0004*/ 	.word	index@(_Z19eigenvalues3DKerneliPKfS0_S0_S0_S0_S0_PfS1_S1_)
        /*0008*/ 	.word	0x0000001c


	//----- nvinfo : EIATTR_FRAME_SIZE
	.align		4
.L_1:
        /*000c*/ 	.byte	0x04, 0x11
        /*000e*/ 	.short	(.L_3 - .L_2)
	.align		4
.L_2:
        /*0010*/ 	.word	index@($__internal_2_$__cuda_sm3x_div_rn_noftz_f32_slowpath)
        /*0014*/ 	.word	0x00000000


	//----- nvinfo : EIATTR_FRAME_SIZE
	.align		4
.L_3:
        /*0018*/ 	.byte	0x04, 0x11
        /*001a*/ 	.short	(.L_5 - .L_4)
	.align		4
.L_4:
        /*001c*/ 	.word	index@($__internal_1_$__cuda_sm20_sqrt_rn_f32_slowpath)
        /*0020*/ 	.word	0x00000000


	//----- nvinfo : EIATTR_FRAME_SIZE
	.align		4
.L_5:
        /*0024*/ 	.byte	0x04, 0x11
        /*0026*/ 	.short	(.L_7 - .L_6)
	.align		4
.L_6:
        /*0028*/ 	.word	index@($__internal_0_$__cuda_sm20_div_rn_f64_full)
        /*002c*/ 	.word	0x00000000


	//----- nvinfo : EIATTR_FRAME_SIZE
	.align		4
.L_7:
        /*0030*/ 	.byte	0x04, 0x11
        /*0032*/ 	.short	(.L_9 - .L_8)
	.align		4
.L_8:
        /*0034*/ 	.word	index@(_Z19eigenvalues3DKerneliPKfS0_S0_S0_S0_S0_PfS1_S1_)
        /*0038*/ 	.word	0x00000000


	//----- nvinfo : EIATTR_MIN_STACK_SIZE
	.align		4
.L_9:
        /*003c*/ 	.byte	0x04, 0x12
        /*003e*/ 	.short	(.L_11 - .L_10)
	.align		4
.L_10:
        /*0040*/ 	.word	index@(_Z19eigenvalues3DKerneliPKfS0_S0_S0_S0_S0_PfS1_S1_)
        /*0044*/ 	.word	0x00000000
.L_11:


//--------------------- .nv.compat                --------------------------
	.section	.nv.compat,"",@"SHT_CUDA_COMPAT_INFO"
	.align	4
        /*0000*/ 	.byte	0x02, 0x09, 0x00, 0x00, 0x02, 0x02, 0x01, 0x00, 0x02, 0x05, 0x05, 0x00, 0x03, 0x07, 0x01, 0x01
        /*0010*/ 	.byte	0x02, 0x03, 0x00, 0x00, 0x02, 0x06, 0x01, 0x00, 0x04, 0x0b, 0x08, 0x00, 0x01, 0x00, 0x00, 0x00
        /*0020*/ 	.byte	0x00, 0x00, 0x00, 0x00


//--------------------- .nv.info._Z19eigenvalues3DKerneliPKfS0_S0_S0_S0_S0_PfS1_S1_ --------------------------
	.section	.nv.info._Z19eigenvalues3DKerneliPKfS0_S0_S0_S0_S0_PfS1_S1_,"",@"SHT_CUDA_INFO"
	.sectionflags	@""
	.align	4


	//----- nvinfo : EIATTR_CUDA_API_VERSION
	.align		4
        /*0000*/ 	.byte	0x04, 0x37
        /*0002*/ 	.short	(.L_13 - .L_12)
.L_12:
        /*0004*/ 	.word	0x00000082


	//----- nvinfo : EIATTR_KPARAM_INFO
	.align		4
.L_13:
        /*0008*/ 	.byte	0x04, 0x17
        /*000a*/ 	.short	(.L_15 - .L_14)
.L_14:
        /*000c*/ 	.word	0x00000000
        /*0010*/ 	.short	0x0009
        /*0012*/ 	.short	0x0048
        /*0014*/ 	.byte	0x00, 0xf5, 0x21, 0x00


	//----- nvinfo : EIATTR_KPARAM_INFO
	.align		4
.L_15:
        /*0018*/ 	.byte	0x04, 0x17
        /*001a*/ 	.short	(.L_17 - .L_16)
.L_16:
        /*001c*/ 	.word	0x00000000
        /*0020*/ 	.short	0x0008
        /*0022*/ 	.short	0x0040
        /*0024*/ 	.byte	0x00, 0xf5, 0x21, 0x00


	//----- nvinfo : EIATTR_KPARAM_INFO
	.align		4
.L_17:
        /*0028*/ 	.byte	0x04, 0x17
        /*002a*/ 	.short	(.L_19 - .L_18)
.L_18:
        /*002c*/ 	.word	0x00000000
        /*0030*/ 	.short	0x0007
        /*0032*/ 	.short	0x0038
        /*0034*/ 	.byte	0x00, 0xf5, 0x21, 0x00


	//----- nvinfo : EIATTR_KPARAM_INFO
	.align		4
.L_19:
        /*0038*/ 	.byte	0x04, 0x17
        /*003a*/ 	.short	(.L_21 - .L_20)
.L_20:
        /*003c*/ 	.word	0x00000000
        /*0040*/ 	.short	0x0006
        /*0042*/ 	.short	0x0030
        /*0044*/ 	.byte	0x00, 0xf5, 0x21, 0x00


	//----- nvinfo : EIATTR_KPARAM_INFO
	.align		4
.L_21:
        /*0048*/ 	.byte	0x04, 0x17
        /*004a*/ 	.short	(.L_23 - .L_22)
.L_22:
        /*004c*/ 	.word	0x00000000
        /*0050*/ 	.short	0x0005
        /*0052*/ 	.short	0x0028
        /*0054*/ 	.byte	0x00, 0xf5, 0x21, 0x00


	//----- nvinfo : EIATTR_KPARAM_INFO
	.align		4
.L_23:
        /*0058*/ 	.byte	0x04, 0x17
        /*005a*/ 	.short	(.L_25 - .L_24)
.L_24:
        /*005c*/ 	.word	0x00000000
        /*0060*/ 	.short	0x0004
        /*0062*/ 	.short	0x0020
        /*0064*/ 	.byte	0x00, 0xf5, 0x21, 0x00


	//----- nvinfo : EIATTR_KPARAM_INFO
	.align		4
.L_25:
        /*0068*/ 	.byte	0x04, 0x17
        /*006a*/ 	.short	(.L_27 - .L_26)
.L_26:
        /*006c*/ 	.word	0x00000000
        /*0070*/ 	.short	0x0003
        /*0072*/ 	.short	0x0018
        /*0074*/ 	.byte	0x00, 0xf5, 0x21, 0x00


	//----- nvinfo : EIATTR_KPARAM_INFO
	.align		4
.L_27:
        /*0078*/ 	.byte	0x04, 0x17
        /*007a*/ 	.short	(.L_29 - .L_28)
.L_28:
        /*007c*/ 	.word	0x00000000
        /*0080*/ 	.short	0x0002
        /*0082*/ 	.short	0x0010
        /*0084*/ 	.byte	0x00, 0xf5, 0x21, 0x00


	//----- nvinfo : EIATTR_KPARAM_INFO
	.align		4
.L_29:
        /*0088*/ 	.byte	0x04, 0x17
        /*008a*/ 	.short	(.L_31 - .L_30)
.L_30:
        /*008c*/ 	.word	0x00000000
        /*0090*/ 	.short	0x0001
        /*0092*/ 	.short	0x0008
        /*0094*/ 	.byte	0x00, 0xf5, 0x21, 0x00


	//----- nvinfo : EIATTR_KPARAM_INFO
	.align		4
.L_31:
        /*0098*/ 	.byte	0x04, 0x17
        /*009a*/ 	.short	(.L_33 - .L_32)
.L_32:
        /*009c*/ 	.word	0x00000000
        /*00a0*/ 	.short	0x0000
        /*00a2*/ 	.short	0x0000
        /*00a4*/ 	.byte	0x00, 0xf0, 0x11, 0x00


	//----- nvinfo : EIATTR_SPARSE_MMA_MASK
	.align		4
.L_33:
        /*00a8*/ 	.byte	0x03, 0x50
        /*00aa*/ 	.short	0x0000


	//----- nvinfo : EIATTR_MAXREG_COUNT
	.align		4
        /*00ac*/ 	.byte	0x03, 0x1b
        /*00ae*/ 	.short	0x00ff


	//----- nvinfo : EIATTR_MERCURY_ISA_VERSION
	.align		4
        /*00b0*/ 	.byte	0x03, 0x5f
        /*00b2*/ 	.short	0x0101


	//----- nvinfo : EIATTR_VRC_CTA_INIT_COUNT
	.align		4
        /*00b4*/ 	.byte	0x02, 0x4a
	.zero		1
	.zero		1


	//----- nvinfo : EIATTR_EXIT_INSTR_OFFSETS
	.align		4
        /*00b8*/ 	.byte	0x04, 0x1c
        /*00ba*/ 	.short	(.L_35 - .L_34)


	//   ....[0]....
.L_34:
        /*00bc*/ 	.word	0x00000070


	//   ....[1]....
        /*00c0*/ 	.word	0x00000af0


	//----- nvinfo : EIATTR_CRS_STACK_SIZE
	.align		4
.L_35:
        /*00c4*/ 	.byte	0x04, 0x1e
        /*00c6*/ 	.short	(.L_37 - .L_36)
.L_36:
        /*00c8*/ 	.word	0x00000000


	//----- nvinfo : EIATTR_CBANK_PARAM_SIZE
	.align		4
.L_37:
        /*00cc*/ 	.byte	0x03, 0x19
        /*00ce*/ 	.short	0x0050


	//----- nvinfo : EIATTR_PARAM_CBANK
	.align		4
        /*00d0*/ 	.byte	0x04, 0x0a
        /*00d2*/ 	.short	(.L_39 - .L_38)
	.align		4
.L_38:
        /*00d4*/ 	.word	index@(.nv.constant0._Z19eigenvalues3DKerneliPKfS0_S0_S0_S0_S0_PfS1_S1_)
        /*00d8*/ 	.short	0x0380
        /*00da*/ 	.short	0x0050


	//----- nvinfo : EIATTR_SW_WAR
	.align		4
.L_39:
        /*00dc*/ 	.byte	0x04, 0x36
        /*00de*/ 	.short	(.L_41 - .L_40)
.L_40:
        /*00e0*/ 	.word	0x00000008
.L_41:


//--------------------- .nv.callgraph             --------------------------
	.section	.nv.callgraph,"",@"SHT_CUDA_CALLGRAPH"
	.align	4
	.sectionentsize	8
	.align		4
        /*0000*/ 	.word	0x00000000
	.align		4
        /*0004*/ 	.word	0xffffffff
	.align		4
        /*0008*/ 	.word	0x00000000
	.align		4
        /*000c*/ 	.word	0xfffffffe
	.align		4
        /*0010*/ 	.word	0x00000000
	.align		4
        /*0014*/ 	.word	0xfffffffd
	.align		4
        /*0018*/ 	.word	0x00000000
	.align		4
        /*001c*/ 	.word	0xfffffffc


//--------------------- .text._Z19eigenvalues3DKerneliPKfS0_S0_S0_S0_S0_PfS1_S1_ --------------------------
	.section	.text._Z19eigenvalues3DKerneliPKfS0_S0_S0_S0_S0_PfS1_S1_,"ax",@progbits
	.align	128
        .global         _Z19eigenvalues3DKerneliPKfS0_S0_S0_S0_S0_PfS1_S1_
        .type           _Z19eigenvalues3DKerneliPKfS0_S0_S0_S0_S0_PfS1_S1_,@function
        .size           _Z19eigenvalues3DKerneliPKfS0_S0_S0_S0_S0_PfS1_S1_,(.L_x_29 - _Z19eigenvalues3DKerneliPKfS0_S0_S0_S0_S0_PfS1_S1_)
        .other          _Z19eigenvalues3DKerneliPKfS0_S0_S0_S0_S0_PfS1_S1_,@"STO_CUDA_ENTRY STV_DEFAULT"
_Z19eigenvalues3DKerneliPKfS0_S0_S0_S0_S0_PfS1_S1_:
.text._Z19eigenvalues3DKerneliPKfS0_S0_S0_S0_S0_PfS1_S1_:
[----:B------:R-:W-:Y:S01]  /*0000*/  LDC R1, c[0x0][0x37c] ;  /* 0x0000df00ff017b82 */ /* 0x000fe20000000800 */
[----:B------:R-:W0:Y:S01]  /*0010*/  S2R R4, SR_CTAID.X ;  /* 0x0000000000047919 */ /* 0x000e220000002500 */
[----:B------:R-:W0:Y:S01]  /*0020*/  LDCU UR4, c[0x0][0x360] ;  /* 0x00006c00ff0477ac */ /* 0x000e220008000800 */
[----:B------:R-:W0:Y:S01]  /*0030*/  S2R R3, SR_TID.X ;  /* 0x0000000000037919 */ /* 0x000e220000002100 */
[----:B------:R-:W1:Y:S01]  /*0040*/  LDCU UR5, c[0x0][0x380] ;  /* 0x00007000ff0577ac */ /* 0x000e620008000800 */
[----:B0-----:R-:W-:-:S05]  /*0050*/  IMAD R4, R4, UR4, R3 ;  /* 0x0000000404047c24 */ /* 0x001fca000f8e0203 */
[----:B-1----:R-:W-:-:S13]  /*0060*/  ISETP.GE.AND P0, PT, R4, UR5, PT ;  /* 0x0000000504007c0c */ /* 0x002fda000bf06270 */
[----:B------:R-:W-:Y:S05]  /*0070*/  @P0 EXIT ;  /* 0x000000000000094d */ /* 0x000fea0003800000 */
[----:B------:R-:W0:Y:S01]  /*0080*/  LDC.64 R6, c[0x0][0x388] ;  /* 0x0000e200ff067b82 */ /* 0x000e220000000a00 */
[----:B------:R-:W1:Y:S07]  /*0090*/  LDCU.64 UR4, c[0x0][0x358] ;  /* 0x00006b00ff0477ac */ /* 0x000e6e0008000a00 */
[----:B------:R-:W2:Y:S08]  /*00a0*/  LDC.64 R2, c[0x0][0x3a0] ;  /* 0x0000e800ff027b82 */ /* 0x000eb00000000a00 */
[----:B------:R-:W3:Y:S01]  /*00b0*/  LDC.64 R18, c[0x0][0x3b0] ;  /* 0x0000ec00ff127b82 */ /* 0x000ee20000000a00 */
[----:B0-----:R-:W-:-:S07]  /*00c0*/  IMAD.WIDE R6, R4, 0x4, R6 ;  /* 0x0000000404067825 */ /* 0x001fce00078e0206 */
[----:B------:R-:W0:Y:S01]  /*00d0*/  LDC.64 R14, c[0x0][0x398] ;  /* 0x0000e600ff0e7b82 */ /* 0x000e220000000a00 */
[----:B-1----:R-:W4:Y:S01]  /*00e0*/  LDG.E R7, desc[UR4][R6.64] ;  /* 0x0000000406077981 */ /* 0x002f22000c1e1900 */
[----:B--2---:R-:W-:-:S06]  /*00f0*/  IMAD.WIDE R2, R4, 0x4, R2 ;  /* 0x0000000404027825 */ /* 0x004fcc00078e0202 */
[----:B------:R-:W1:Y:S01]  /*0100*/  LDC.64 R16, c[0x0][0x3a8] ;  /* 0x0000ea00ff107b82 */ /* 0x000e620000000a00 */
[----:B------:R2:W4:Y:S01]  /*0110*/  LDG.E R2, desc[UR4][R2.64] ;  /* 0x0000000402027981 */ /* 0x000522000c1e1900 */
[----:B---3--:R-:W-:-:S06]  /*0120*/  IMAD.WIDE R18, R4, 0x4, R18 ;  /* 0x0000000404127825 */ /* 0x008fcc00078e0212 */
[----:B------:R-:W3:Y:S01]  /*0130*/  LDC.64 R12, c[0x0][0x390] ;  /* 0x0000e400ff0c7b82 */ /* 0x000ee20000000a00 */
[----:B------:R-:W4:Y:S01]  /*0140*/  LDG.E R9, desc[UR4][R18.64] ;  /* 0x0000000412097981 */ /* 0x000f22000c1e1900 */
[----:B0-----:R-:W-:-:S05]  /*0150*/  IMAD.WIDE R14, R4, 0x4, R14 ;  /* 0x00000004040e7825 */ /* 0x001fca00078e020e */
[----:B------:R-:W5:Y:S01]  /*0160*/  LDG.E R10, desc[UR4][R14.64] ;  /* 0x000000040e0a7981 */ /* 0x000f62000c1e1900 */
[----:B-1----:R-:W-:-:S05]  /*0170*/  IMAD.WIDE R16, R4, 0x4, R16 ;  /* 0x0000000404107825 */ /* 0x002fca00078e0210 */
[----:B------:R-:W5:Y:S01]  /*0180*/  LDG.E R11, desc[UR4][R16.64] ;  /* 0x00000004100b7981 */ /* 0x000f62000c1e1900 */
[----:B------:R-:W-:Y:S02]  /*0190*/  IMAD.MOV.U32 R20, RZ, RZ, 0x3eaaaaab ;  /* 0x3eaaaaabff147424 */ /* 0x000fe400078e00ff */
[----:B------:R-:W-:-:S04]  /*01a0*/  IMAD.MOV.U32 R5, RZ, RZ, 0x40400000 ;  /* 0x40400000ff057424 */ /* 0x000fc800078e00ff */
[----:B--2---:R-:W-:Y:S01]  /*01b0*/  FFMA R3, R20, -R5, 1 ;  /* 0x3f80000014037423 */ /* 0x004fe20000000805 */
[----:B---3--:R-:W-:-:S04]  /*01c0*/  IMAD.WIDE R12, R4, 0x4, R12 ;  /* 0x00000004040c7825 */ /* 0x008fc800078e020c */
[----:B------:R-:W-:Y:S01]  /*01d0*/  FFMA R3, R3, R20, 0.3333333432674407959 ;  /* 0x3eaaaaab03037423 */ /* 0x000fe20000000014 */
[----:B------:R0:W5:Y:S01]  /*01e0*/  LDG.E R8, desc[UR4][R12.64] ;  /* 0x000000040c087981 */ /* 0x000162000c1e1900 */
[----:B------:R-:W-:Y:S01]  /*01f0*/  BSSY.RECONVERGENT B0, `(.L_x_0) ;  /* 0x000000c000007945 */ /* 0x000fe20003800200 */
[----:B----4-:R-:W-:-:S04]  /*0200*/  FADD R0, R7, R2 ;  /* 0x0000000207007221 */ /* 0x010fc80000000000 */
[----:B------:R-:W-:-:S04]  /*0210*/  FADD R0, R9, R0 ;  /* 0x0000000009007221 */ /* 0x000fc80000000000 */
[----:B------:R-:W1:Y:S01]  /*0220*/  FCHK P0, R0, 3 ;  /* 0x4040000000007902 */ /* 0x000e620000000000 */
[----:B------:R-:W-:-:S04]  /*0230*/  FFMA R6, R0, R3, RZ ;  /* 0x0000000300067223 */ /* 0x000fc800000000ff */
[----:B0-----:R-:W-:-:S04]  /*0240*/  FFMA R12, R6, -3, R0 ;  /* 0xc0400000060c7823 */ /* 0x001fc80000000000 */
[----:B------:R-:W-:Y:S01]  /*0250*/  FFMA R6, R3, R12, R6 ;  /* 0x0000000c03067223 */ /* 0x000fe20000000006 */
[----:B-1----:R-:W-:Y:S06]  /*0260*/  @!P0 BRA `(.L_x_1) ;  /* 0x0000000000108947 */ /* 0x002fec0003800000 */
[----:B------:R-:W-:Y:S02]  /*0270*/  MOV R3, R0 ;  /* 0x0000000000037202 */ /* 0x000fe40000000f00 */
[----:B------:R-:W-:-:S07]  /*0280*/  MOV R12, 0x2a0 ;  /* 0x000002a0000c7802 */ /* 0x000fce0000000f00 */
[----:B-----5:R-:W-:Y:S05]  /*0290*/  CALL.REL.NOINC `($__internal_2_$__cuda_sm3x_div_rn_noftz_f32_slowpath) ;  /* 0x0000000c00e07944 */ /* 0x020fea0003c00000 */
[----:B------:R-:W-:-:S07]  /*02a0*/  IMAD.MOV.U32 R6, RZ, RZ, R0 ;  /* 0x000000ffff067224 */ /* 0x000fce00078e0000 */
.L_x_1:
[----:B------:R-:W-:Y:S05]  /*02b0*/  BSYNC.RECONVERGENT B0 ;  /* 0x0000000000007941 */ /* 0x000fea0003800200 */
.L_x_0:
[--C-:B------:R-:W-:Y:S01]  /*02c0*/  FADD R7, R7, -R6.reuse ;  /* 0x8000000607077221 */ /* 0x100fe20000000000 */
[--C-:B------:R-:W-:Y:S01]  /*02d0*/  FADD R14, R2, -R6.reuse ;  /* 0x80000006020e7221 */ /* 0x100fe20000000000 */
[----:B------:R-:W-:Y:S01]  /*02e0*/  FADD R9, R9, -R6 ;  /* 0x8000000609097221 */ /* 0x000fe20000000000 */
[----:B------:R-:W-:Y:S01]  /*02f0*/  UMOV UR6, 0x55555555 ;  /* 0x5555555500067882 */ /* 0x000fe20000000000 */
[----:B------:R-:W-:Y:S01]  /*0300*/  UMOV UR7, 0x3ff55555 ;  /* 0x3ff5555500077882 */ /* 0x000fe20000000000 */
[C---:B------:R-:W-:Y:S01]  /*0310*/  FMUL R0, R7.reuse, R14 ;  /* 0x0000000e07007220 */ /* 0x040fe20000400000 */
[----:B-----5:R-:W-:Y:S01]  /*0320*/  FADD R15, R8, R8 ;  /* 0x00000008080f7221 */ /* 0x020fe20000000000 */
[----:B------:R-:W-:Y:S02]  /*0330*/  BSSY.RECONVERGENT B0, `(.L_x_2) ;  /* 0x000001f000007945 */ /* 0x000fe40003800200 */
[----:B------:R-:W-:Y:S01]  /*0340*/  FFMA R3, R7, R9, R0 ;  /* 0x0000000907037223 */ /* 0x000fe20000000000 */
[----:B------:R-:W-:-:S03]  /*0350*/  FMUL R15, R10, R15 ;  /* 0x0000000f0a0f7220 */ /* 0x000fc60000400000 */
[----:B------:R-:W-:-:S04]  /*0360*/  FFMA R3, R14, R9, R3 ;  /* 0x000000090e037223 */ /* 0x000fc80000000003 */
[----:B------:R-:W-:-:S04]  /*0370*/  FFMA R3, -R8, R8, R3 ;  /* 0x0000000808037223 */ /* 0x000fc80000000103 */
[C---:B------:R-:W-:Y:S01]  /*0380*/  FFMA R2, -R10.reuse, R10, R3 ;  /* 0x0000000a0a027223 */ /* 0x040fe20000000103 */
[----:B------:R-:W-:Y:S01]  /*0390*/  FMUL R3, R10, R14 ;  /* 0x0000000e0a037220 */ /* 0x000fe20000400000 */
[C---:B------:R-:W-:Y:S01]  /*03a0*/  FMUL R14, R11.reuse, R7 ;  /* 0x000000070b0e7220 */ /* 0x040fe20000400000 */
[----:B------:R-:W-:Y:S01]  /*03b0*/  FMUL R7, R8, R9 ;  /* 0x0000000908077220 */ /* 0x000fe20000400000 */
[----:B------:R-:W-:Y:S01]  /*03c0*/  FFMA R2, -R11, R11, R2 ;  /* 0x0000000b0b027223 */ /* 0x000fe20000000102 */
[----:B------:R-:W-:-:S04]  /*03d0*/  FMUL R16, R10, R3 ;  /* 0x000000030a107220 */ /* 0x000fc80000400000 */
[----:B------:R-:W-:Y:S01]  /*03e0*/  FMNMX.NAN R2, RZ, R2, PT ;  /* 0x00000002ff027209 */ /* 0x000fe20003820000 */
[----:B------:R-:W-:-:S03]  /*03f0*/  FFMA R3, R11, R14, R16 ;  /* 0x0000000e0b037223 */ /* 0x000fc60000000010 */
[----:B------:R-:W0:Y:S01]  /*0400*/  F2F.F64.F32 R12, R2 ;  /* 0x00000002000c7310 */ /* 0x000e220000201800 */
[----:B------:R-:W-:-:S04]  /*0410*/  FFMA R8, R8, R7, R3 ;  /* 0x0000000708087223 */ /* 0x000fc80000000003 */
[----:B------:R-:W-:Y:S01]  /*0420*/  FFMA R8, R11, -R15, R8 ;  /* 0x8000000f0b087223 */ /* 0x000fe20000000008 */
[----:B0-----:R-:W-:-:S06]  /*0430*/  DMUL R12, R12, -UR6 ;  /* 0x800000060c0c7c28 */ /* 0x001fcc0008000000 */
[----:B------:R0:W1:Y:S02]  /*0440*/  F2F.F32.F64 R18, R12 ;  /* 0x0000000c00127310 */ /* 0x0000640000301000 */
[----:B0-----:R-:W-:Y:S01]  /*0450*/  FFMA R12, -R9, R0, R8 ;  /* 0x00000000090c7223 */ /* 0x001fe20000000108 */
[----:B-1----:R-:W-:-:S05]  /*0460*/  VIADD R14, R18, 0xf3000000 ;  /* 0xf3000000120e7836 */ /* 0x002fca0000000000 */
[----:B------:R0:W1:Y:S01]  /*0470*/  MUFU.RSQ R17, R18 ;  /* 0x0000001200117308 */ /* 0x0000620000001400 */
[----:B------:R-:W-:-:S13]  /*0480*/  ISETP.GT.U32.AND P0, PT, R14, 0x727fffff, PT ;  /* 0x727fffff0e00780c */ /* 0x000fda0003f04070 */
[----:B0-----:R-:W-:Y:S05]  /*0490*/  @!P0 BRA `(.L_x_3) ;  /* 0x0000000000108947 */ /* 0x001fea0003800000 */
[----:B------:R-:W-:-:S07]  /*04a0*/  MOV R11, 0x4c0 ;  /* 0x000004c0000b7802 */ /* 0x000fce0000000f00 */
[----:B-1----:R-:W-:Y:S05]  /*04b0*/  CALL.REL.NOINC `($__internal_1_$__cuda_sm20_sqrt_rn_f32_slowpath) ;  /* 0x0000000800fc7944 */ /* 0x002fea0003c00000 */
[----:B------:R-:W-:Y:S01]  /*04c0*/  MOV R7, R3 ;  /* 0x0000000300077202 */ /* 0x000fe20000000f00 */
[----:B------:R-:W-:Y:S06]  /*04d0*/  BRA `(.L_x_4) ;  /* 0x0000000000107947 */ /* 0x000fec0003800000 */
.L_x_3:
[----:B-1----:R-:W-:Y:S01]  /*04e0*/  FMUL.FTZ R7, R18, R17 ;  /* 0x0000001112077220 */ /* 0x002fe20000410000 */
[----:B------:R-:W-:-:S03]  /*04f0*/  FMUL.FTZ R3, R17, 0.5 ;  /* 0x3f00000011037820 */ /* 0x000fc60000410000 */
[----:B------:R-:W-:-:S04]  /*0500*/  FFMA R0, -R7, R7, R18 ;  /* 0x0000000707007223 */ /* 0x000fc80000000112 */
[----:B------:R-:W-:-:S07]  /*0510*/  FFMA R7, R0, R3, R7 ;  /* 0x0000000300077223 */ /* 0x000fce0000000007 */
.L_x_4:
[----:B------:R-:W-:Y:S05]  /*0520*/  BSYNC.RECONVERGENT B0 ;  /* 0x0000000000007941 */ /* 0x000fea0003800200 */
.L_x_2:
[----:B------:R-:W-:Y:S01]  /*0530*/  FMUL R2, R2, R7 ;  /* 0x0000000702027220 */ /* 0x000fe20000400000 */
[----:B------:R-:W-:Y:S04]  /*0540*/  BSSY.RECONVERGENT B0, `(.L_x_5) ;  /* 0x0000018000007945 */ /* 0x000fe80003800200 */
[----:B------:R-:W-:-:S04]  /*0550*/  FSETP.NEU.AND P0, PT, R2, RZ, PT ;  /* 0x000000ff0200720b */ /* 0x000fc80003f0d000 */
[----:B------:R-:W-:Y:S01]  /*0560*/  FSEL R8, R2, 1, P0 ;  /* 0x3f80000002087808 */ /* 0x000fe20000000000 */
[----:B------:R-:W-:-:S05]  /*0570*/  IMAD.MOV.U32 R2, RZ, RZ, 0x1 ;  /* 0x00000001ff027424 */ /* 0x000fca00078e00ff */
[----:B------:R-:W0:Y:S08]  /*0580*/  F2F.F64.F32 R8, R8 ;  /* 0x0000000800087310 */ /* 0x000e300000201800 */
[----:B0-----:R-:W0:Y:S02]  /*0590*/  MUFU.RCP64H R3, R9 ;  /* 0x0000000900037308 */ /* 0x001e240000001800 */
[----:B0-----:R-:W-:-:S08]  /*05a0*/  DFMA R10, -R8, R2, 1 ;  /* 0x3ff00000080a742b */ /* 0x001fd00000000102 */
[----:B------:R-:W-:Y:S02]  /*05b0*/  DFMA R14, R10, R10, R10 ;  /* 0x0000000a0a0e722b */ /* 0x000fe4000000000a */
[----:B------:R-:W0:Y:S06]  /*05c0*/  F2F.F64.F32 R10, R12 ;  /* 0x0000000c000a7310 */ /* 0x000e2c0000201800 */
[----:B------:R-:W-:-:S08]  /*05d0*/  DFMA R14, R2, R14, R2 ;  /* 0x0000000e020e722b */ /* 0x000fd00000000002 */
[----:B------:R-:W-:Y:S02]  /*05e0*/  DFMA R2, -R8, R14, 1 ;  /* 0x3ff000000802742b */ /* 0x000fe4000000010e */
[----:B0-----:R-:W-:-:S06]  /*05f0*/  DMUL R10, R10, 3 ;  /* 0x400800000a0a7828 */ /* 0x001fcc0000000000 */
[----:B------:R-:W-:-:S04]  /*0600*/  DFMA R2, R14, R2, R14 ;  /* 0x000000020e02722b */ /* 0x000fc8000000000e */
[----:B------:R-:W-:-:S04]  /*0610*/  FSETP.GEU.AND P1, PT, |R11|, 6.5827683646048100446e-37, PT ;  /* 0x036000000b00780b */ /* 0x000fc80003f2e200 */
[----:B------:R-:W-:-:S08]  /*0620*/  DMUL R14, R10, R2 ;  /* 0x000000020a0e7228 */ /* 0x000fd00000000000 */
[----:B------:R-:W-:-:S08]  /*0630*/  DFMA R16, -R8, R14, R10 ;  /* 0x0000000e0810722b */ /* 0x000fd0000000010a */
[----:B------:R-:W-:-:S10]  /*0640*/  DFMA R2, R2, R16, R14 ;  /* 0x000000100202722b */ /* 0x000fd4000000000e */
[----:B------:R-:W-:-:S05]  /*0650*/  FFMA R0, RZ, R9, R3 ;  /* 0x00000009ff007223 */ /* 0x000fca0000000003 */
[----:B------:R-:W-:-:S13]  /*0660*/  FSETP.GT.AND P0, PT, |R0|, 1.469367938527859385e-39, PT ;  /* 0x001000000000780b */ /* 0x000fda0003f04200 */
[----:B------:R-:W-:Y:S05]  /*0670*/  @P0 BRA P1, `(.L_x_6) ;  /* 0x0000000000100947 */ /* 0x000fea0000800000 */
[----:B------:R-:W-:-:S07]  /*0680*/  MOV R0, 0x6a0 ;  /* 0x000006a000007802 */ /* 0x000fce0000000f00 */
[----:B------:R-:W-:Y:S05]  /*0690*/  CALL.REL.NOINC `($__internal_0_$__cuda_sm20_div_rn_f64_full) ;  /* 0x0000000400187944 */ /* 0x000fea0003c00000 */
[----:B------:R-:W-:Y:S01]  /*06a0*/  IMAD.MOV.U32 R2, RZ, RZ, R14 ;  /* 0x000000ffff027224 */ /* 0x000fe200078e000e */
[----:B------:R-:W-:-:S07]  /*06b0*/  MOV R3, R15 ;  /* 0x0000000f00037202 */ /* 0x000fce0000000f00 */
.L_x_6:
[----:B------:R-:W-:Y:S05]  /*06c0*/  BSYNC.RECONVERGENT B0 ;  /* 0x0000000000007941 */ /* 0x000fea0003800200 */
.L_x_5:
[----:B------:R0:W1:Y:S01]  /*06d0*/  F2F.F32.F64 R2, R2 ;  /* 0x0000000200027310 */ /* 0x0000620000301000 */
[----:B------:R-:W-:Y:S01]  /*06e0*/  IMAD.MOV.U32 R9, RZ, RZ, 0x3f000000 ;  /* 0x3f000000ff097424 */ /* 0x000fe200078e00ff */
[----:B------:R-:W-:Y:S01]  /*06f0*/  BSSY.RECONVERGENT B0, `(.L_x_7) ;  /* 0x0000026000007945 */ /* 0x000fe20003800200 */
[----:B0-----:R-:W-:Y:S01]  /*0700*/  IMAD.MOV.U32 R3, RZ, RZ, 0x3d10ecef ;  /* 0x3d10ecefff037424 */ /* 0x001fe200078e00ff */
[----:B-1----:R-:W-:-:S04]  /*0710*/  FMNMX.NAN R0, R2, 1, PT ;  /* 0x3f80000002007809 */ /* 0x002fc80003820000 */
[----:B------:R-:W-:-:S04]  /*0720*/  FMNMX.NAN R0, R0, -1, !PT ;  /* 0xbf80000000007809 */ /* 0x000fc80007820000 */
[C---:B------:R-:W-:Y:S01]  /*0730*/  FSETP.NEU.AND P1, PT, |R0|.reuse, 1, PT ;  /* 0x3f8000000000780b */ /* 0x040fe20003f2d200 */
[C---:B------:R-:W-:Y:S01]  /*0740*/  FFMA R8, |R0|.reuse, -R9, 0.5 ;  /* 0x3f00000000087423 */ /* 0x040fe20000000a09 */
[----:B------:R-:W-:-:S03]  /*0750*/  FSETP.GT.AND P0, PT, |R0|, 0.56000000238418579102, PT ;  /* 0x3f0f5c290000780b */ /* 0x000fc60003f04200 */
[----:B------:R-:W0:Y:S02]  /*0760*/  MUFU.RSQ R9, R8 ;  /* 0x0000000800097308 */ /* 0x000e240000001400 */
[----:B0-----:R-:W-:Y:S01]  /*0770*/  FMUL R10, R8, R9 ;  /* 0x00000009080a7220 */ /* 0x001fe20000400000 */
[----:B------:R-:W-:-:S04]  /*0780*/  FMUL R9, R9, -0.5 ;  /* 0xbf00000009097820 */ /* 0x000fc80000400000 */
[----:B------:R-:W-:-:S04]  /*0790*/  FFMA R9, R10, R9, 0.5 ;  /* 0x3f0000000a097423 */ /* 0x000fc80000000009 */
[----:B------:R-:W-:-:S05]  /*07a0*/  FFMA R9, R10, R9, R10 ;  /* 0x000000090a097223 */ /* 0x000fca000000000a */
[----:B------:R-:W-:Y:S02]  /*07b0*/  FSEL R9, R9, RZ, P1 ;  /* 0x000000ff09097208 */ /* 0x000fe40000800000 */
[----:B------:R-:W-:Y:S02]  /*07c0*/  FSETP.GT.AND P1, PT, R0, 0.56000000238418579102, PT ;  /* 0x3f0f5c290000780b */ /* 0x000fe40003f24000 */
[----:B------:R-:W-:-:S04]  /*07d0*/  FSEL R9, R9, |R0|, P0 ;  /* 0x4000000009097208 */ /* 0x000fc80000000000 */
[----:B------:R-:W-:-:S05]  /*07e0*/  LOP3.LUT R9, R9, 0x80000000, R0, 0xb8, !PT ;  /* 0x8000000009097812 */ /* 0x000fca00078eb800 */
[----:B------:R-:W-:-:S04]  /*07f0*/  FMUL R2, R9, R9 ;  /* 0x0000000909027220 */ /* 0x000fc80000400000 */
[----:B------:R-:W-:-:S04]  /*0800*/  FFMA R3, R2, R3, 0.016980519518256187439 ;  /* 0x3c8b1abb02037423 */ /* 0x000fc80000000003 */
[----:B------:R-:W-:-:S04]  /*0810*/  FFMA R3, R2, R3, 0.030762933194637298584 ;  /* 0x3cfc028c02037423 */ /* 0x000fc80000000003 */
[----:B------:R-:W-:-:S04]  /*0820*/  FFMA R3, R2, R3, 0.044709417968988418579 ;  /* 0x3d37213902037423 */ /* 0x000fc80000000003 */
[----:B------:R-:W-:-:S04]  /*0830*/  FFMA R3, R2, R3, 0.074989043176174163818 ;  /* 0x3d9993db02037423 */ /* 0x000fc80000000003 */
[----:B------:R-:W-:-:S04]  /*0840*/  FFMA R3, R2, R3, 0.16666707396507263184 ;  /* 0x3e2aaac602037423 */ /* 0x000fc80000000003 */
[----:B------:R-:W-:-:S04]  /*0850*/  FMUL R2, R2, R3 ;  /* 0x0000000302027220 */ /* 0x000fc80000400000 */
[----:B------:R-:W-:Y:S01]  /*0860*/  FFMA R3, R9, R2, R9 ;  /* 0x0000000209037223 */ /* 0x000fe20000000009 */
[----:B------:R-:W-:Y:S02]  /*0870*/  HFMA2 R9, -RZ, RZ, 1.9599609375, 20144 ;  /* 0x3fd774ebff097431 */ /* 0x000fe400000001ff */
[----:B------:R-:W-:Y:S02]  /*0880*/  IMAD.MOV.U32 R2, RZ, RZ, 0x3eaaaaab ;  /* 0x3eaaaaabff027424 */ /* 0x000fe400078e00ff */
[----:B------:R-:W-:-:S05]  /*0890*/  FSEL R0, R3, -R3, P0 ;  /* 0x8000000303007208 */ /* 0x000fca0000000000 */
[----:B------:R-:W-:Y:S01]  /*08a0*/  @!P1 FFMA R3, R9, 0.93318945169448852539, R0 ;  /* 0x3f6ee58109039823 */ /* 0x000fe20000000000 */
[----:B------:R-:W-:-:S03]  /*08b0*/  FFMA R9, R2, -R5, 1 ;  /* 0x3f80000002097423 */ /* 0x000fc60000000805 */
[----:B------:R-:W-:Y:S01]  /*08c0*/  @P0 FADD R3, R3, R3 ;  /* 0x0000000303030221 */ /* 0x000fe20000000000 */
[----:B------:R-:W-:-:S03]  /*08d0*/  FFMA R0, R9, R2, 0.3333333432674407959 ;  /* 0x3eaaaaab09007423 */ /* 0x000fc60000000002 */
[----:B------:R-:W0:Y:S01]  /*08e0*/  FCHK P0, R3, 3 ;  /* 0x4040000003007902 */ /* 0x000e220000000000 */
[----:B------:R-:W-:-:S04]  /*08f0*/  FFMA R2, R0, R3, RZ ;  /* 0x0000000300027223 */ /* 0x000fc800000000ff */
[----:B------:R-:W-:-:S04]  /*0900*/  FFMA R9, R2, -3, R3 ;  /* 0xc040000002097823 */ /* 0x000fc80000000003 */
[----:B------:R-:W-:Y:S01]  /*0910*/  FFMA R0, R0, R9, R2 ;  /* 0x0000000900007223 */ /* 0x000fe20000000002 */
[----:B0-----:R-:W-:Y:S06]  /*0920*/  @!P0 BRA `(.L_x_8) ;  /* 0x0000000000088947 */ /* 0x001fec0003800000 */
[----:B------:R-:W-:-:S07]  /*0930*/  MOV R12, 0x950 ;  /* 0x00000950000c7802 */ /* 0x000fce0000000f00 */
[----:B------:R-:W-:Y:S05]  /*0940*/  CALL.REL.NOINC `($__internal_2_$__cuda_sm3x_div_rn_noftz_f32_slowpath) ;  /* 0x0000000800347944 */ /* 0x000fea0003c00000 */
.L_x_8:
[----:B------:R-:W-:Y:S05]  /*0950*/  BSYNC.RECONVERGENT B0 ;  /* 0x0000000000007941 */ /* 0x000fea0003800200 */
.L_x_7:
[----:B------:R-:W0:Y:S01]  /*0960*/  F2F.F64.F32 R2, R0 ;  /* 0x0000000000027310 */ /* 0x000e220000201800 */
[----:B------:R-:W-:Y:S01]  /*0970*/  UMOV UR6, 0x382d7365 ;  /* 0x382d736500067882 */ /* 0x000fe20000000000 */
[----:B------:R-:W-:Y:S01]  /*0980*/  UMOV UR7, 0x4000c152 ;  /* 0x4000c15200077882 */ /* 0x000fe20000000000 */
[----:B------:R-:W1:Y:S01]  /*0990*/  LDC.64 R14, c[0x0][0x3b8] ;  /* 0x0000ee00ff0e7b82 */ /* 0x000e620000000a00 */
[----:B------:R-:W-:-:S04]  /*09a0*/  FMUL.RZ R16, R0, 0.15915493667125701904 ;  /* 0x3e22f98300107820 */ /* 0x000fc8000040c000 */
[----:B------:R-:W2:Y:S03]  /*09b0*/  MUFU.COS R5, R16 ;  /* 0x0000001000057308 */ /* 0x000ea60000000000 */
[----:B------:R-:W3:Y:S01]  /*09c0*/  LDC.64 R8, c[0x0][0x3c0] ;  /* 0x0000f000ff087b82 */ /* 0x000ee20000000a00 */
[C---:B0-----:R-:W-:Y:S02]  /*09d0*/  DADD R10, R2.reuse, -UR6 ;  /* 0x80000006020a7e29 */ /* 0x041fe40008000000 */
[----:B------:R-:W-:-:S05]  /*09e0*/  DADD R12, R2, UR6 ;  /* 0x00000006020c7e29 */ /* 0x000fca0008000000 */
[----:B------:R-:W0:Y:S03]  /*09f0*/  LDC.64 R2, c[0x0][0x3c8] ;  /* 0x0000f200ff027b82 */ /* 0x000e260000000a00 */
[----:B------:R-:W4:Y:S01]  /*0a00*/  F2F.F32.F64 R10, R10 ;  /* 0x0000000a000a7310 */ /* 0x000f220000301000 */
[----:B--2---:R-:W-:-:S07]  /*0a10*/  FFMA R5, R5, R7, R6 ;  /* 0x0000000705057223 */ /* 0x004fce0000000006 */
[----:B------:R-:W2:Y:S01]  /*0a20*/  F2F.F32.F64 R12, R12 ;  /* 0x0000000c000c7310 */ /* 0x000ea20000301000 */
[----:B---3--:R-:W-:-:S04]  /*0a30*/  IMAD.WIDE R8, R4, 0x4, R8 ;  /* 0x0000000404087825 */ /* 0x008fc800078e0208 */
[----:B----4-:R-:W-:Y:S01]  /*0a40*/  FMUL.RZ R18, R10, 0.15915493667125701904 ;  /* 0x3e22f9830a127820 */ /* 0x010fe2000040c000 */
[----:B0-----:R-:W-:-:S03]  /*0a50*/  IMAD.WIDE R2, R4, 0x4, R2 ;  /* 0x0000000404027825 */ /* 0x001fc600078e0202 */
[----:B------:R-:W0:Y:S01]  /*0a60*/  MUFU.COS R17, R18 ;  /* 0x0000001200117308 */ /* 0x000e220000000000 */
[----:B--2---:R-:W-:-:S07]  /*0a70*/  FMUL.RZ R0, R12, 0.15915493667125701904 ;  /* 0x3e22f9830c007820 */ /* 0x004fce000040c000 */
[----:B------:R-:W2:Y:S01]  /*0a80*/  MUFU.COS R11, R0 ;  /* 0x00000000000b7308 */ /* 0x000ea20000000000 */
[-CC-:B0-----:R-:W-:Y:S01]  /*0a90*/  FFMA R17, R17, R7.reuse, R6.reuse ;  /* 0x0000000711117223 */ /* 0x181fe20000000006 */
[----:B--2---:R-:W-:Y:S01]  /*0aa0*/  FFMA R11, R11, R7, R6 ;  /* 0x000000070b0b7223 */ /* 0x004fe20000000006 */
[----:B-1----:R-:W-:-:S05]  /*0ab0*/  IMAD.WIDE R6, R4, 0x4, R14 ;  /* 0x0000000404067825 */ /* 0x002fca00078e020e */
[----:B------:R-:W-:Y:S04]  /*0ac0*/  STG.E desc[UR4][R6.64], R5 ;  /* 0x0000000506007986 */ /* 0x000fe8000c101904 */
[----:B------:R-:W-:Y:S04]  /*0ad0*/  STG.E desc[UR4][R8.64], R17 ;  /* 0x0000001108007986 */ /* 0x000fe8000c101904 */
[----:B------:R-:W-:Y:S01]  /*0ae0*/  STG.E desc[UR4][R2.64], R11 ;  /* 0x0000000b02007986 */ /* 0x000fe2000c101904 */
[----:B------:R-:W-:Y:S05]  /*0af0*/  EXIT ;  /* 0x000000000000794d */ /* 0x000fea0003800000 */
        .weak           $__internal_0_$__cuda_sm20_div_rn_f64_full
        .type           $__internal_0_$__cuda_sm20_div_rn_f64_full,@function
        .size           $__internal_0_$__cuda_sm20_div_rn_f64_full,($__internal_1_$__cuda_sm20_sqrt_rn_f32_slowpath - $__internal_0_$__cuda_sm20_div_rn_f64_full)
$__internal_0_$__cuda_sm20_div_rn_f64_full:
[C---:B------:R-:W-:Y:S01]  /*0b00*/  FSETP.GEU.AND P0, PT, |R9|.reuse, 1.469367938527859385e-39, PT ;  /* 0x001000000900780b */ /* 0x040fe20003f0e200 */
[----:B------:R-:W-:Y:S01]  /*0b10*/  IMAD.MOV.U32 R21, RZ, RZ, 0x1ca00000 ;  /* 0x1ca00000ff157424 */ /* 0x000fe200078e00ff */
[----:B------:R-:W-:Y:S01]  /*0b20*/  LOP3.LUT R2, R9, 0x800fffff, RZ, 0xc0, !PT ;  /* 0x800fffff09027812 */ /* 0x000fe200078ec0ff */
[----:B------:R-:W-:Y:S01]  /*0b30*/  BSSY.RECONVERGENT B1, `(.L_x_9) ;  /* 0x0000054000017945 */ /* 0x000fe20003800200 */
[C---:B------:R-:W-:Y:S02]  /*0b40*/  FSETP.GEU.AND P2, PT, |R11|.reuse, 1.469367938527859385e-39, PT ;  /* 0x001000000b00780b */ /* 0x040fe40003f4e200 */
[----:B------:R-:W-:Y:S01]  /*0b50*/  LOP3.LUT R3, R2, 0x3ff00000, RZ, 0xfc, !PT ;  /* 0x3ff0000002037812 */ /* 0x000fe200078efcff */
[----:B------:R-:W-:Y:S01]  /*0b60*/  IMAD.MOV.U32 R2, RZ, RZ, R8 ;  /* 0x000000ffff027224 */ /* 0x000fe200078e0008 */
[----:B------:R-:W-:Y:S02]  /*0b70*/  MOV R14, 0x1 ;  /* 0x00000001000e7802 */ /* 0x000fe40000000f00 */
[----:B------:R-:W-:-:S02]  /*0b80*/  LOP3.LUT R20, R11, 0x7ff00000, RZ, 0xc0, !PT ;  /* 0x7ff000000b147812 */ /* 0x000fc400078ec0ff */
[C---:B------:R-:W-:Y:S01]  /*0b90*/  LOP3.LUT R23, R9.reuse, 0x7ff00000, RZ, 0xc0, !PT ;  /* 0x7ff0000009177812 */ /* 0x040fe200078ec0ff */
[----:B------:R-:W-:Y:S02]  /*0ba0*/  @!P0 DMUL R2, R8, 8.98846567431157953865e+307 ;  /* 0x7fe0000008028828 */ /* 0x000fe40000000000 */
[----:B------:R-:W-:Y:S01]  /*0bb0*/  IMAD.MOV.U32 R22, RZ, RZ, R20 ;  /* 0x000000ffff167224 */ /* 0x000fe200078e0014 */
[C---:B------:R-:W-:Y:S02]  /*0bc0*/  ISETP.GE.U32.AND P1, PT, R20.reuse, R23, PT ;  /* 0x000000171400720c */ /* 0x040fe40003f26070 */
[----:B------:R-:W-:Y:S01]  /*0bd0*/  @!P2 LOP3.LUT R17, R9, 0x7ff00000, RZ, 0xc0, !PT ;  /* 0x7ff000000911a812 */ /* 0x000fe200078ec0ff */
[----:B------:R-:W0:Y:S03]  /*0be0*/  MUFU.RCP64H R15, R3 ;  /* 0x00000003000f7308 */ /* 0x000e260000001800 */
[----:B------:R-:W-:-:S02]  /*0bf0*/  @!P2 ISETP.GE.U32.AND P3, PT, R20, R17, PT ;  /* 0x000000111400a20c */ /* 0x000fc40003f66070 */
[----:B------:R-:W-:Y:S02]  /*0c00*/  @!P0 LOP3.LUT R23, R3, 0x7ff00000, RZ, 0xc0, !PT ;  /* 0x7ff0000003178812 */ /* 0x000fe400078ec0ff */
[----:B------:R-:W-:Y:S02]  /*0c10*/  @!P2 SEL R17, R21, 0x63400000, !P3 ;  /* 0x634000001511a807 */ /* 0x000fe40005800000 */
[----:B------:R-:W-:Y:S02]  /*0c20*/  IADD3 R25, PT, PT, R23, -0x1, RZ ;  /* 0xffffffff17197810 */ /* 0x000fe40007ffe0ff */
[----:B------:R-:W-:-:S04]  /*0c30*/  @!P2 LOP3.LUT R18, R17, 0x80000000, R11, 0xf8, !PT ;  /* 0x800000001112a812 */ /* 0x000fc800078ef80b */
[----:B------:R-:W-:Y:S01]  /*0c40*/  @!P2 LOP3.LUT R19, R18, 0x100000, RZ, 0xfc, !PT ;  /* 0x001000001213a812 */ /* 0x000fe200078efcff */
[----:B0-----:R-:W-:Y:S01]  /*0c50*/  DFMA R12, R14, -R2, 1 ;  /* 0x3ff000000e0c742b */ /* 0x001fe20000000802 */
[----:B------:R-:W-:-:S07]  /*0c60*/  @!P2 MOV R18, RZ ;  /* 0x000000ff0012a202 */ /* 0x000fce0000000f00 */
[----:B------:R-:W-:-:S08]  /*0c70*/  DFMA R12, R12, R12, R12 ;  /* 0x0000000c0c0c722b */ /* 0x000fd0000000000c */
[----:B------:R-:W-:Y:S01]  /*0c80*/  DFMA R14, R14, R12, R14 ;  /* 0x0000000c0e0e722b */ /* 0x000fe2000000000e */
[----:B------:R-:W-:Y:S01]  /*0c90*/  SEL R13, R21, 0x63400000, !P1 ;  /* 0x63400000150d7807 */ /* 0x000fe20004800000 */
[----:B------:R-:W-:-:S03]  /*0ca0*/  IMAD.MOV.U32 R12, RZ, RZ, R10 ;  /* 0x000000ffff0c7224 */ /* 0x000fc600078e000a */
[----:B------:R-:W-:-:S03]  /*0cb0*/  LOP3.LUT R13, R13, 0x800fffff, R11, 0xf8, !PT ;  /* 0x800fffff0d0d7812 */ /* 0x000fc600078ef80b */
[----:B------:R-:W-:-:S03]  /*0cc0*/  DFMA R16, R14, -R2, 1 ;  /* 0x3ff000000e10742b */ /* 0x000fc60000000802 */
[----:B------:R-:W-:-:S05]  /*0cd0*/  @!P2 DFMA R12, R12, 2, -R18 ;  /* 0x400000000c0ca82b */ /* 0x000fca0000000812 */
[----:B------:R-:W-:-:S05]  /*0ce0*/  DFMA R16, R14, R16, R14 ;  /* 0x000000100e10722b */ /* 0x000fca000000000e */
[----:B------:R-:W-:-:S03]  /*0cf0*/  @!P2 LOP3.LUT R22, R13, 0x7ff00000, RZ, 0xc0, !PT ;  /* 0x7ff000000d16a812 */ /* 0x000fc600078ec0ff */
[----:B------:R-:W-:Y:S02]  /*0d00*/  DMUL R14, R16, R12 ;  /* 0x0000000c100e7228 */ /* 0x000fe40000000000 */
[----:B------:R-:W-:-:S05]  /*0d10*/  VIADD R24, R22, 0xffffffff ;  /* 0xffffffff16187836 */ /* 0x000fca0000000000 */
[----:B------:R-:W-:Y:S01]  /*0d20*/  ISETP.GT.U32.AND P0, PT, R24, 0x7feffffe, PT ;  /* 0x7feffffe1800780c */ /* 0x000fe20003f04070 */
[----:B------:R-:W-:-:S03]  /*0d30*/  DFMA R18, R14, -R2, R12 ;  /* 0x800000020e12722b */ /* 0x000fc6000000000c */
[----:B------:R-:W-:-:S05]  /*0d40*/  ISETP.GT.U32.OR P0, PT, R25, 0x7feffffe, P0 ;  /* 0x7feffffe1900780c */ /* 0x000fca0000704470 */
[----:B------:R-:W-:-:S08]  /*0d50*/  DFMA R18, R16, R18, R14 ;  /* 0x000000121012722b */ /* 0x000fd0000000000e */
[----:B------:R-:W-:Y:S05]  /*0d60*/  @P0 BRA `(.L_x_10) ;  /* 0x00000000006c0947 */ /* 0x000fea0003800000 */
[----:B------:R-:W-:-:S04]  /*0d70*/  LOP3.LUT R11, R9, 0x7ff00000, RZ, 0xc0, !PT ;  /* 0x7ff00000090b7812 */ /* 0x000fc800078ec0ff */
[CC--:B------:R-:W-:Y:S02]  /*0d80*/  VIADDMNMX R10, R20.reuse, -R11.reuse, 0xb9600000, !PT ;  /* 0xb9600000140a7446 */ /* 0x0c0fe4000780090b */
[----:B------:R-:W-:Y:S02]  /*0d90*/  ISETP.GE.U32.AND P0, PT, R20, R11, PT ;  /* 0x0000000b1400720c */ /* 0x000fe40003f06070 */
[----:B------:R-:W-:Y:S02]  /*0da0*/  VIMNMX R10, PT, PT, R10, 0x46a00000, PT ;  /* 0x46a000000a0a7848 */ /* 0x000fe40003fe0100 */
[----:B------:R-:W-:-:S05]  /*0db0*/  SEL R21, R21, 0x63400000, !P0 ;  /* 0x6340000015157807 */ /* 0x000fca0004000000 */
[----:B------:R-:W-:Y:S01]  /*0dc0*/  IMAD.IADD R16, R10, 0x1, -R21 ;  /* 0x000000010a107824 */ /* 0x000fe200078e0a15 */
[----:B------:R-:W-:-:S03]  /*0dd0*/  MOV R10, RZ ;  /* 0x000000ff000a7202 */ /* 0x000fc60000000f00 */
[----:B------:R-:W-:-:S06]  /*0de0*/  VIADD R11, R16, 0x7fe00000 ;  /* 0x7fe00000100b7836 */ /* 0x000fcc0000000000 */
[----:B------:R-:W-:-:S10]  /*0df0*/  DMUL R14, R18, R10 ;  /* 0x0000000a120e7228 */ /* 0x000fd40000000000 */
[----:B------:R-:W-:-:S13]  /*0e00*/  FSETP.GTU.AND P0, PT, |R15|, 1.469367938527859385e-39, PT ;  /* 0x001000000f00780b */ /* 0x000fda0003f0c200 */
[----:B------:R-:W-:Y:S05]  /*0e10*/  @P0 BRA `(.L_x_11) ;  /* 0x0000000000940947 */ /* 0x000fea0003800000 */
[----:B------:R-:W-:Y:S01]  /*0e20*/  DFMA R2, R18, -R2, R12 ;  /* 0x800000021202722b */ /* 0x000fe2000000000c */
[----:B------:R-:W-:-:S09]  /*0e30*/  IMAD.MOV.U32 R10, RZ, RZ, RZ ;  /* 0x000000ffff0a7224 */ /* 0x000fd200078e00ff */
[C---:B------:R-:W-:Y:S02]  /*0e40*/  FSETP.NEU.AND P0, PT, R3.reuse, RZ, PT ;  /* 0x000000ff0300720b */ /* 0x040fe40003f0d000 */
[----:B------:R-:W-:-:S04]  /*0e50*/  LOP3.LUT R9, R3, 0x80000000, R9, 0x48, !PT ;  /* 0x8000000003097812 */ /* 0x000fc800078e4809 */
[----:B------:R-:W-:-:S07]  /*0e60*/  LOP3.LUT R11, R9, R11, RZ, 0xfc, !PT ;  /* 0x0000000b090b7212 */ /* 0x000fce00078efcff */
[----:B------:R-:W-:Y:S05]  /*0e70*/  @!P0 BRA `(.L_x_11) ;  /* 0x00000000007c8947 */ /* 0x000fea0003800000 */
[----:B------:R-:W-:Y:S01]  /*0e80*/  IMAD.MOV R3, RZ, RZ, -R16 ;  /* 0x000000ffff037224 */ /* 0x000fe200078e0a10 */
[----:B------:R-:W-:Y:S01]  /*0e90*/  MOV R2, RZ ;  /* 0x000000ff00027202 */ /* 0x000fe20000000f00 */
[----:B------:R-:W-:-:S05]  /*0ea0*/  DMUL.RP R10, R18, R10 ;  /* 0x0000000a120a7228 */ /* 0x000fca0000008000 */
[----:B------:R-:W-:-:S05]  /*0eb0*/  DFMA R2, R14, -R2, R18 ;  /* 0x800000020e02722b */ /* 0x000fca0000000012 */
[----:B------:R-:W-:Y:S02]  /*0ec0*/  LOP3.LUT R9, R11, R9, RZ, 0x3c, !PT ;  /* 0x000000090b097212 */ /* 0x000fe400078e3cff */
[----:B------:R-:W-:-:S04]  /*0ed0*/  IADD3 R2, PT, PT, -R16, -0x43300000, RZ ;  /* 0xbcd0000010027810 */ /* 0x000fc80007ffe1ff */
[----:B------:R-:W-:-:S04]  /*0ee0*/  FSETP.NEU.AND P0, PT, |R3|, R2, PT ;  /* 0x000000020300720b */ /* 0x000fc80003f0d200 */
[----:B------:R-:W-:Y:S02]  /*0ef0*/  FSEL R14, R10, R14, !P0 ;  /* 0x0000000e0a0e7208 */ /* 0x000fe40004000000 */
[----:B------:R-:W-:Y:S01]  /*0f00*/  FSEL R15, R9, R15, !P0 ;  /* 0x0000000f090f7208 */ /* 0x000fe20004000000 */
[----:B------:R-:W-:Y:S06]  /*0f10*/  BRA `(.L_x_11) ;  /* 0x0000000000547947 */ /* 0x000fec0003800000 */
.L_x_10:
[----:B------:R-:W-:-:S14]  /*0f20*/  DSETP.NAN.AND P0, PT, R10, R10, PT ;  /* 0x0000000a0a00722a */ /* 0x000fdc0003f08000 */
[----:B------:R-:W-:Y:S05]  /*0f30*/  @P0 BRA `(.L_x_12) ;  /* 0x0000000000440947 */ /* 0x000fea0003800000 */
[----:B------:R-:W-:-:S14]  /*0f40*/  DSETP.NAN.AND P0, PT, R8, R8, PT ;  /* 0x000000080800722a */ /* 0x000fdc0003f08000 */
[----:B------:R-:W-:Y:S05]  /*0f50*/  @P0 BRA `(.L_x_13) ;  /* 0x0000000000300947 */ /* 0x000fea0003800000 */
[----:B------:R-:W-:Y:S01]  /*0f60*/  ISETP.NE.AND P0, PT, R22, R23, PT ;  /* 0x000000171600720c */ /* 0x000fe20003f05270 */
[----:B------:R-:W-:Y:S02]  /*0f70*/  IMAD.MOV.U32 R14, RZ, RZ, 0x0 ;  /* 0x00000000ff0e7424 */ /* 0x000fe400078e00ff */
[----:B------:R-:W-:-:S10]  /*0f80*/  IMAD.MOV.U32 R15, RZ, RZ, -0x80000 ;  /* 0xfff80000ff0f7424 */ /* 0x000fd400078e00ff */
[----:B------:R-:W-:Y:S05]  /*0f90*/  @!P0 BRA `(.L_x_11) ;  /* 0x0000000000348947 */ /* 0x000fea0003800000 */
[----:B------:R-:W-:Y:S02]  /*0fa0*/  ISETP.NE.AND P0, PT, R22, 0x7ff00000, PT ;  /* 0x7ff000001600780c */ /* 0x000fe40003f05270 */
[----:B------:R-:W-:Y:S02]  /*0fb0*/  LOP3.LUT R15, R11, 0x80000000, R9, 0x48, !PT ;  /* 0x800000000b0f7812 */ /* 0x000fe400078e4809 */
[----:B------:R-:W-:-:S13]  /*0fc0*/  ISETP.EQ.OR P0, PT, R23, RZ, !P0 ;  /* 0x000000ff1700720c */ /* 0x000fda0004702670 */
[----:B------:R-:W-:Y:S02]  /*0fd0*/  @P0 LOP3.LUT R2, R15, 0x7ff00000, RZ, 0xfc, !PT ;  /* 0x7ff000000f020812 */ /* 0x000fe400078efcff */
[----:B------:R-:W-:Y:S01]  /*0fe0*/  @!P0 MOV R14, RZ ;  /* 0x000000ff000e8202 */ /* 0x000fe20000000f00 */
[----:B------:R-:W-:Y:S02]  /*0ff0*/  @P0 IMAD.MOV.U32 R14, RZ, RZ, RZ ;  /* 0x000000ffff0e0224 */ /* 0x000fe400078e00ff */
[----:B------:R-:W-:Y:S01]  /*1000*/  @P0 IMAD.MOV.U32 R15, RZ, RZ, R2 ;  /* 0x000000ffff0f0224 */ /* 0x000fe200078e0002 */
[----:B------:R-:W-:Y:S06]  /*1010*/  BRA `(.L_x_11) ;  /* 0x0000000000147947 */ /* 0x000fec0003800000 */
.L_x_13:
[----:B------:R-:W-:Y:S02]  /*1020*/  LOP3.LUT R15, R9, 0x80000, RZ, 0xfc, !PT ;  /* 0x00080000090f7812 */ /* 0x000fe400078efcff */
[----:B------:R-:W-:Y:S01]  /*1030*/  MOV R14, R8 ;  /* 0x00000008000e7202 */ /* 0x000fe20000000f00 */
[----:B------:R-:W-:Y:S06]  /*1040*/  BRA `(.L_x_11) ;  /* 0x0000000000087947 */ /* 0x000fec0003800000 */
.L_x_12:
[----:B------:R-:W-:Y:S01]  /*1050*/  LOP3.LUT R15, R11, 0x80000, RZ, 0xfc, !PT ;  /* 0x000800000b0f7812 */ /* 0x000fe200078efcff */
[----:B------:R-:W-:-:S07]  /*1060*/  IMAD.MOV.U32 R14, RZ, RZ, R10 ;  /* 0x000000ffff0e7224 */ /* 0x000fce00078e000a */
.L_x_11:
[----:B------:R-:W-:Y:S05]  /*1070*/  BSYNC.RECONVERGENT B1 ;  /* 0x0000000000017941 */ /* 0x000fea0003800200 */
.L_x_9:
[----:B------:R-:W-:Y:S02]  /*1080*/  HFMA2 R3, -RZ, RZ, 0, 0 ;  /* 0x00000000ff037431 */ /* 0x000fe400000001ff */
[----:B------:R-:W-:-:S04]  /*1090*/  IMAD.MOV.U32 R2, RZ, RZ, R0 ;  /* 0x000000ffff027224 */ /* 0x000fc800078e0000 */
[----:B------:R-:W-:Y:S05]  /*10a0*/  RET.REL.NODEC R2 `(_Z19eigenvalues3DKerneliPKfS0_S0_S0_S0_S0_PfS1_S1_) ;  /* 0xffffffec02d47950 */ /* 0x000fea0003c3ffff */
        .weak           $__internal_1_$__cuda_sm20_sqrt_rn_f32_slowpath
        .type           $__internal_1_$__cuda_sm20_sqrt_rn_f32_slowpath,@function
        .size           $__internal_1_$__cuda_sm20_sqrt_rn_f32_slowpath,($__internal_2_$__cuda_sm3x_div_rn_noftz_f32_slowpath - $__internal_1_$__cuda_sm20_sqrt_rn_f32_slowpath)
$__internal_1_$__cuda_sm20_sqrt_rn_f32_slowpath:
[----:B------:R-:W-:-:S13]  /*10b0*/  LOP3.LUT P0, RZ, R18, 0x7fffffff, RZ, 0xc0, !PT ;  /* 0x7fffffff12ff7812 */ /* 0x000fda000780c0ff */
[----:B------:R-:W-:Y:S01]  /*10c0*/  @!P0 IMAD.MOV.U32 R3, RZ, RZ, R18 ;  /* 0x000000ffff038224 */ /* 0x000fe200078e0012 */
[----:B------:R-:W-:Y:S06]  /*10d0*/  @!P0 BRA `(.L_x_14) ;  /* 0x0000000000448947 */ /* 0x000fec0003800000 */
[----:B------:R-:W-:Y:S01]  /*10e0*/  FSETP.GEU.FTZ.AND P0, PT, R18, RZ, PT ;  /* 0x000000ff1200720b */ /* 0x000fe20003f1e000 */
[----:B------:R-:W-:-:S12]  /*10f0*/  IMAD.MOV.U32 R0, RZ, RZ, R18 ;  /* 0x000000ffff007224 */ /* 0x000fd800078e0012 */
[----:B------:R-:W-:Y:S01]  /*1100*/  @!P0 MOV R3, 0x7fffffff ;  /* 0x7fffffff00038802 */ /* 0x000fe20000000f00 */
[----:B------:R-:W-:Y:S06]  /*1110*/  @!P0 BRA `(.L_x_14) ;  /* 0x0000000000348947 */ /* 0x000fec0003800000 */
[----:B------:R-:W-:-:S13]  /*1120*/  FSETP.GTU.FTZ.AND P0, PT, |R0|, +INF , PT ;  /* 0x7f8000000000780b */ /* 0x000fda0003f1c200 */
[----:B------:R-:W-:Y:S01]  /*1130*/  @P0 FADD.FTZ R3, R0, 1 ;  /* 0x3f80000000030421 */ /* 0x000fe20000010000 */
[----:B------:R-:W-:Y:S06]  /*1140*/  @P0 BRA `(.L_x_14) ;  /* 0x0000000000280947 */ /* 0x000fec0003800000 */
[----:B------:R-:W-:-:S13]  /*1150*/  FSETP.NEU.FTZ.AND P0, PT, |R0|, +INF , PT ;  /* 0x7f8000000000780b */ /* 0x000fda0003f1d200 */
[----:B------:R-:W-:-:S04]  /*1160*/  @P0 FFMA R7, R0, 1.84467440737095516160e+19, RZ ;  /* 0x5f80000000070823 */ /* 0x000fc800000000ff */
[----:B------:R-:W0:Y:S02]  /*1170*/  @P0 MUFU.RSQ R8, R7 ;  /* 0x0000000700080308 */ /* 0x000e240000001400 */
[----:B0-----:R-:W-:Y:S01]  /*1180*/  @P0 FMUL.FTZ R10, R7, R8 ;  /* 0x00000008070a0220 */ /* 0x001fe20000410000 */
[----:B------:R-:W-:-:S03]  /*1190*/  @P0 FMUL.FTZ R8, R8, 0.5 ;  /* 0x3f00000008080820 */ /* 0x000fc60000410000 */
[----:B------:R-:W-:-:S04]  /*11a0*/  @P0 FADD.FTZ R3, -R10, -RZ ;  /* 0x800000ff0a030221 */ /* 0x000fc80000010100 */
[----:B------:R-:W-:Y:S01]  /*11b0*/  @P0 FFMA R9, R10, R3, R7 ;  /* 0x000000030a090223 */ /* 0x000fe20000000007 */
[----:B------:R-:W-:-:S03]  /*11c0*/  @!P0 IMAD.MOV.U32 R3, RZ, RZ, R0 ;  /* 0x000000ffff038224 */ /* 0x000fc600078e0000 */
[----:B------:R-:W-:-:S04]  /*11d0*/  @P0 FFMA R8, R9, R8, R10 ;  /* 0x0000000809080223 */ /* 0x000fc8000000000a */
[----:B------:R-:W-:-:S07]  /*11e0*/  @P0 FMUL.FTZ R3, R8, 2.3283064365386962891e-10 ;  /* 0x2f80000008030820 */ /* 0x000fce0000410000 */
.L_x_14:
[----:B------:R-:W-:Y:S02]  /*11f0*/  HFMA2 R9, -RZ, RZ, 0, 0 ;  /* 0x00000000ff097431 */ /* 0x000fe400000001ff */
[----:B------:R-:W-:-:S04]  /*1200*/  IMAD.MOV.U32 R8, RZ, RZ, R11 ;  /* 0x000000ffff087224 */ /* 0x000fc800078e000b */
[----:B------:R-:W-:Y:S05]  /*1210*/  RET.REL.NODEC R8 `(_Z19eigenvalues3DKerneliPKfS0_S0_S0_S0_S0_PfS1_S1_) ;  /* 0xffffffec08787950 */ /* 0x000fea0003c3ffff */
        .weak           $__internal_2_$__cuda_sm3x_div_rn_noftz_f32_slowpath
        .type           $__internal_2_$__cuda_sm3x_div_rn_noftz_f32_slowpath,@function
        .size           $__internal_2_$__cuda_sm3x_div_rn_noftz_f32_slowpath,(.L_x_29 - $__internal_2_$__cuda_sm3x_div_rn_noftz_f32_slowpath)
$__internal_2_$__cuda_sm3x_div_rn_noftz_f32_slowpath:
[----:B------:R-:W-:Y:S01]  /*1220*/  SHF.R.U32.HI R14, RZ, 0x17, R5 ;  /* 0x00000017ff0e7819 */ /* 0x000fe20000011605 */
[----:B------:R-:W-:Y:S01]  /*1230*/  BSSY.RECONVERGENT B1, `(.L_x_15) ;  /* 0x0000064000017945 */ /* 0x000fe20003800200 */
[----:B------:R-:W-:Y:S02]  /*1240*/  SHF.R.U32.HI R0, RZ, 0x17, R3 ;  /* 0x00000017ff007819 */ /* 0x000fe40000011603 */
[----:B------:R-:W-:Y:S02]  /*1250*/  LOP3.LUT R14, R14, 0xff, RZ, 0xc0, !PT ;  /* 0x000000ff0e0e7812 */ /* 0x000fe400078ec0ff */
[----:B------:R-:W-:Y:S02]  /*1260*/  LOP3.LUT R18, R0, 0xff, RZ, 0xc0, !PT ;  /* 0x000000ff00127812 */ /* 0x000fe400078ec0ff */
[----:B------:R-:W-:Y:S01]  /*1270*/  MOV R16, 0x40400000 ;  /* 0x4040000000107802 */ /* 0x000fe20000000f00 */
[----:B------:R-:W-:Y:S02]  /*1280*/  VIADD R15, R14, 0xffffffff ;  /* 0xffffffff0e0f7836 */ /* 0x000fe40000000000 */
[----:B------:R-:W-:-:S03]  /*1290*/  VIADD R17, R18, 0xffffffff ;  /* 0xffffffff12117836 */ /* 0x000fc60000000000 */
[----:B------:R-:W-:-:S04]  /*12a0*/  ISETP.GT.U32.AND P0, PT, R15, 0xfd, PT ;  /* 0x000000fd0f00780c */ /* 0x000fc80003f04070 */
[----:B------:R-:W-:-:S13]  /*12b0*/  ISETP.GT.U32.OR P0, PT, R17, 0xfd, P0 ;  /* 0x000000fd1100780c */ /* 0x000fda0000704470 */
[----:B------:R-:W-:Y:S01]  /*12c0*/  @!P0 IMAD.MOV.U32 R13, RZ, RZ, RZ ;  /* 0x000000ffff0d8224 */ /* 0x000fe200078e00ff */
[----:B------:R-:W-:Y:S06]  /*12d0*/  @!P0 BRA `(.L_x_16) ;  /* 0x0000000000608947 */ /* 0x000fec0003800000 */
[----:B------:R-:W-:Y:S01]  /*12e0*/  IMAD.MOV.U32 R0, RZ, RZ, 0x40400000 ;  /* 0x40400000ff007424 */ /* 0x000fe200078e00ff */
[----:B------:R-:W-:-:S04]  /*12f0*/  FSETP.GTU.FTZ.AND P0, PT, |R3|, +INF , PT ;  /* 0x7f8000000300780b */ /* 0x000fc80003f1c200 */
[----:B------:R-:W-:-:S04]  /*1300*/  FSETP.GTU.FTZ.AND P1, PT, |R0|, +INF , PT ;  /* 0x7f8000000000780b */ /* 0x000fc80003f3c200 */
[----:B------:R-:W-:-:S13]  /*1310*/  PLOP3.LUT P0, PT, P0, P1, PT, 0xf8, 0x8f ;  /* 0x00000000008f781c */ /* 0x000fda0000703f70 */
[----:B------:R-:W-:Y:S05]  /*1320*/  @P0 BRA `(.L_x_17) ;  /* 0x00000004004c0947 */ /* 0x000fea0003800000 */
[----:B------:R-:W-:-:S13]  /*1330*/  LOP3.LUT P0, RZ, R16, 0x7fffffff, R3, 0xc8, !PT ;  /* 0x7fffffff10ff7812 */ /* 0x000fda000780c803 */
[----:B------:R-:W-:Y:S05]  /*1340*/  @!P0 BRA `(.L_x_18) ;  /* 0x00000004003c8947 */ /* 0x000fea0003800000 */
[C---:B------:R-:W-:Y:S02]  /*1350*/  FSETP.NEU.FTZ.AND P2, PT, |R3|.reuse, +INF , PT ;  /* 0x7f8000000300780b */ /* 0x040fe40003f5d200 */
[----:B------:R-:W-:Y:S02]  /*1360*/  FSETP.NEU.FTZ.AND P1, PT, |R0|, +INF , PT ;  /* 0x7f8000000000780b */ /* 0x000fe40003f3d200 */
[----:B------:R-:W-:-:S11]  /*1370*/  FSETP.NEU.FTZ.AND P0, PT, |R3|, +INF , PT ;  /* 0x7f8000000300780b */ /* 0x000fd60003f1d200 */
[----:B------:R-:W-:Y:S05]  /*1380*/  @!P1 BRA !P2, `(.L_x_18) ;  /* 0x00000004002c9947 */ /* 0x000fea0005000000 */
[----:B------:R-:W-:-:S04]  /*1390*/  LOP3.LUT P2, RZ, R3, 0x7fffffff, RZ, 0xc0, !PT ;  /* 0x7fffffff03ff7812 */ /* 0x000fc8000784c0ff */
[----:B------:R-:W-:-:S13]  /*13a0*/  PLOP3.LUT P1, PT, P1, P2, PT, 0x2f, 0xf2 ;  /* 0x0000000000f2781c */ /* 0x000fda0000f24577 */
[----:B------:R-:W-:Y:S05]  /*13b0*/  @P1 BRA `(.L_x_19) ;  /* 0x0000000400181947 */ /* 0x000fea0003800000 */
[----:B------:R-:W-:-:S04]  /*13c0*/  LOP3.LUT P1, RZ, R16, 0x7fffffff, RZ, 0xc0, !PT ;  /* 0x7fffffff10ff7812 */ /* 0x000fc8000782c0ff */
[----:B------:R-:W-:-:S13]  /*13d0*/  PLOP3.LUT P0, PT, P0, P1, PT, 0x2f, 0xf2 ;  /* 0x0000000000f2781c */ /* 0x000fda0000702577 */
[----:B------:R-:W-:Y:S05]  /*13e0*/  @P0 BRA `(.L_x_20) ;  /* 0x0000000400000947 */ /* 0x000fea0003800000 */
[----:B------:R-:W-:Y:S02]  /*13f0*/  ISETP.GE.AND P0, PT, R17, RZ, PT ;  /* 0x000000ff1100720c */ /* 0x000fe40003f06270 */
[----:B------:R-:W-:-:S11]  /*1400*/  ISETP.GE.AND P1, PT, R15, RZ, PT ;  /* 0x000000ff0f00720c */ /* 0x000fd60003f26270 */
[----:B------:R-:W-:Y:S01]  /*1410*/  @P0 MOV R13, RZ ;  /* 0x000000ff000d0202 */ /* 0x000fe20000000f00 */
[----:B------:R-:W-:Y:S02]  /*1420*/  @!P0 IMAD.MOV.U32 R13, RZ, RZ, -0x40 ;  /* 0xffffffc0ff0d8424 */ /* 0x000fe400078e00ff */
[----:B------:R-:W-:Y:S01]  /*1430*/  @!P0 FFMA R3, R3, 1.84467440737095516160e+19, RZ ;  /* 0x5f80000003038823 */ /* 0x000fe200000000ff */
[----:B------:R-:W-:Y:S01]  /*1440*/  @!P1 FFMA R16, R0, 1.84467440737095516160e+19, RZ ;  /* 0x5f80000000109823 */ /* 0x000fe200000000ff */
[----:B------:R-:W-:-:S07]  /*1450*/  @!P1 VIADD R13, R13, 0x40 ;  /* 0x000000400d0d9836 */ /* 0x000fce0000000000 */
.L_x_16:
[----:B------:R-:W-:Y:S01]  /*1460*/  LEA R15, R14, 0xc0800000, 0x17 ;  /* 0xc08000000e0f7811 */ /* 0x000fe200078eb8ff */
[----:B------:R-:W-:Y:S03]  /*1470*/  BSSY.RECONVERGENT B2, `(.L_x_21) ;  /* 0x0000036000027945 */ /* 0x000fe60003800200 */
[----:B------:R-:W-:Y:S01]  /*1480*/  IADD3 R16, PT, PT, -R15, R16, RZ ;  /* 0x000000100f107210 */ /* 0x000fe20007ffe1ff */
[----:B------:R-:W-:-:S03]  /*1490*/  VIADD R15, R18, 0xffffff81 ;  /* 0xffffff81120f7836 */ /* 0x000fc60000000000 */
[----:B------:R0:W1:Y:S01]  /*14a0*/  MUFU.RCP R17, R16 ;  /* 0x0000001000117308 */ /* 0x0000620000001000 */
[----:B------:R-:W-:Y:S01]  /*14b0*/  FADD.FTZ R19, -R16, -RZ ;  /* 0x800000ff10137221 */ /* 0x000fe20000010100 */
[C---:B------:R-:W-:Y:S01]  /*14c0*/  IMAD R0, R15.reuse, -0x800000, R3 ;  /* 0xff8000000f007824 */ /* 0x040fe200078e0203 */
[----:B0-----:R-:W-:-:S05]  /*14d0*/  IADD3 R16, PT, PT, R15, 0x7f, -R14 ;  /* 0x0000007f0f107810 */ /* 0x001fca0007ffe80e */
[----:B------:R-:W-:Y:S02]  /*14e0*/  IMAD.IADD R13, R16, 0x1, R13 ;  /* 0x00000001100d7824 */ /* 0x000fe400078e020d */
[----:B-1----:R-:W-:-:S04]  /*14f0*/  FFMA R18, R17, R19, 1 ;  /* 0x3f80000011127423 */ /* 0x002fc80000000013 */
[----:B------:R-:W-:-:S04]  /*1500*/  FFMA R3, R17, R18, R17 ;  /* 0x0000001211037223 */ /* 0x000fc80000000011 */
[----:B------:R-:W-:-:S04]  /*1510*/  FFMA R18, R0, R3, RZ ;  /* 0x0000000300127223 */ /* 0x000fc800000000ff */
[----:B------:R-:W-:-:S04]  /*1520*/  FFMA R17, R19, R18, R0 ;  /* 0x0000001213117223 */ /* 0x000fc80000000000 */
[----:B------:R-:W-:-:S04]  /*1530*/  FFMA R18, R3, R17, R18 ;  /* 0x0000001103127223 */ /* 0x000fc80000000012 */
[----:B------:R-:W-:-:S04]  /*1540*/  FFMA R19, R19, R18, R0 ;  /* 0x0000001213137223 */ /* 0x000fc80000000000 */
[----:B------:R-:W-:-:S05]  /*1550*/  FFMA R0, R3, R19, R18 ;  /* 0x0000001303007223 */ /* 0x000fca0000000012 */
[----:B------:R-:W-:-:S04]  /*1560*/  SHF.R.U32.HI R14, RZ, 0x17, R0 ;  /* 0x00000017ff0e7819 */ /* 0x000fc80000011600 */
[----:B------:R-:W-:-:S04]  /*1570*/  LOP3.LUT R14, R14, 0xff, RZ, 0xc0, !PT ;  /* 0x000000ff0e0e7812 */ /* 0x000fc800078ec0ff */
[----:B------:R-:W-:-:S05]  /*1580*/  IADD3 R17, PT, PT, R14, R13, RZ ;  /* 0x0000000d0e117210 */ /* 0x000fca0007ffe0ff */
[----:B------:R-:W-:-:S05]  /*1590*/  VIADD R14, R17, 0xffffffff ;  /* 0xffffffff110e7836 */ /* 0x000fca0000000000 */
[----:B------:R-:W-:-:S13]  /*15a0*/  ISETP.GE.U32.AND P0, PT, R14, 0xfe, PT ;  /* 0x000000fe0e00780c */ /* 0x000fda0003f06070 */
[----:B------:R-:W-:Y:S05]  /*15b0*/  @!P0 BRA `(.L_x_22) ;  /* 0x0000000000808947 */ /* 0x000fea0003800000 */
[----:B------:R-:W-:-:S13]  /*15c0*/  ISETP.GT.AND P0, PT, R17, 0xfe, PT ;  /* 0x000000fe1100780c */ /* 0x000fda0003f04270 */
[----:B------:R-:W-:Y:S05]  /*15d0*/  @P0 BRA `(.L_x_23) ;  /* 0x00000000006c0947 */ /* 0x000fea0003800000 */
[----:B------:R-:W-:-:S13]  /*15e0*/  ISETP.GE.AND P0, PT, R17, 0x1, PT ;  /* 0x000000011100780c */ /* 0x000fda0003f06270 */
[----:B------:R-:W-:Y:S05]  /*15f0*/  @P0 BRA `(.L_x_24) ;  /* 0x0000000000740947 */ /* 0x000fea0003800000 */
[----:B------:R-:W-:Y:S02]  /*1600*/  ISETP.GE.AND P0, PT, R17, -0x18, PT ;  /* 0xffffffe81100780c */ /* 0x000fe40003f06270 */
[----:B------:R-:W-:-:S11]  /*1610*/  LOP3.LUT R0, R0, 0x80000000, RZ, 0xc0, !PT ;  /* 0x8000000000007812 */ /* 0x000fd600078ec0ff */
[----:B------:R-:W-:Y:S05]  /*1620*/  @!P0 BRA `(.L_x_24) ;  /* 0x0000000000688947 */ /* 0x000fea0003800000 */
[-CC-:B------:R-:W-:Y:S01]  /*1630*/  FFMA.RZ R13, R3, R19.reuse, R18.reuse ;  /* 0x00000013030d7223 */ /* 0x180fe2000000c012 */
[----:B------:R-:W-:Y:S01]  /*1640*/  IADD3 R16, PT, PT, R17, 0x20, RZ ;  /* 0x0000002011107810 */ /* 0x000fe20007ffe0ff */
[-CC-:B------:R-:W-:Y:S01]  /*1650*/  FFMA.RM R14, R3, R19.reuse, R18.reuse ;  /* 0x00000013030e7223 */ /* 0x180fe20000004012 */
[----:B------:R-:W-:Y:S02]  /*1660*/  ISETP.NE.AND P2, PT, R17, RZ, PT ;  /* 0x000000ff1100720c */ /* 0x000fe40003f45270 */
[----:B------:R-:W-:Y:S01]  /*1670*/  LOP3.LUT R15, R13, 0x7fffff, RZ, 0xc0, !PT ;  /* 0x007fffff0d0f7812 */ /* 0x000fe200078ec0ff */
[----:B------:R-:W-:Y:S01]  /*1680*/  FFMA.RP R13, R3, R19, R18 ;  /* 0x00000013030d7223 */ /* 0x000fe20000008012 */
[----:B------:R-:W-:Y:S01]  /*1690*/  IMAD.MOV R3, RZ, RZ, -R17 ;  /* 0x000000ffff037224 */ /* 0x000fe200078e0a11 */
[----:B------:R-:W-:Y:S02]  /*16a0*/  ISETP.NE.AND P1, PT, R17, RZ, PT ;  /* 0x000000ff1100720c */ /* 0x000fe40003f25270 */
[----:B------:R-:W-:-:S02]  /*16b0*/  LOP3.LUT R15, R15, 0x800000, RZ, 0xfc, !PT ;  /* 0x008000000f0f7812 */ /* 0x000fc400078efcff */
[----:B------:R-:W-:Y:S02]  /*16c0*/  FSETP.NEU.FTZ.AND P0, PT, R13, R14, PT ;  /* 0x0000000e0d00720b */ /* 0x000fe40003f1d000 */
[----:B------:R-:W-:Y:S02]  /*16d0*/  SHF.L.U32 R16, R15, R16, RZ ;  /* 0x000000100f107219 */ /* 0x000fe400000006ff */
[----:B------:R-:W-:Y:S02]  /*16e0*/  SEL R14, R3, RZ, P2 ;  /* 0x000000ff030e7207 */ /* 0x000fe40001000000 */
[----:B------:R-:W-:Y:S02]  /*16f0*/  ISETP.NE.AND P1, PT, R16, RZ, P1 ;  /* 0x000000ff1000720c */ /* 0x000fe40000f25270 */
[----:B------:R-:W-:Y:S02]  /*1700*/  SHF.R.U32.HI R14, RZ, R14, R15 ;  /* 0x0000000eff0e7219 */ /* 0x000fe4000001160f */
[----:B------:R-:W-:-:S02]  /*1710*/  PLOP3.LUT P0, PT, P0, P1, PT, 0xf8, 0x8f ;  /* 0x00000000008f781c */ /* 0x000fc40000703f70 */
[----:B------:R-:W-:Y:S02]  /*1720*/  SHF.R.U32.HI R16, RZ, 0x1, R14 ;  /* 0x00000001ff107819 */ /* 0x000fe4000001160e */
[----:B------:R-:W-:-:S04]  /*1730*/  SEL R3, RZ, 0x1, !P0 ;  /* 0x00000001ff037807 */ /* 0x000fc80004000000 */
[----:B------:R-:W-:-:S04]  /*1740*/  LOP3.LUT R3, R3, 0x1, R16, 0xf8, !PT ;  /* 0x0000000103037812 */ /* 0x000fc800078ef810 */
[----:B------:R-:W-:-:S04]  /*1750*/  LOP3.LUT R3, R3, R14, RZ, 0xc0, !PT ;  /* 0x0000000e03037212 */ /* 0x000fc800078ec0ff */
[----:B------:R-:W-:-:S04]  /*1760*/  IADD3 R3, PT, PT, R16, R3, RZ ;  /* 0x0000000310037210 */ /* 0x000fc80007ffe0ff */
[----:B------:R-:W-:Y:S01]  /*1770*/  LOP3.LUT R0, R3, R0, RZ, 0xfc, !PT ;  /* 0x0000000003007212 */ /* 0x000fe200078efcff */
[----:B------:R-:W-:Y:S06]  /*1780*/  BRA `(.L_x_24) ;  /* 0x0000000000107947 */ /* 0x000fec0003800000 */
.L_x_23:
[----:B------:R-:W-:-:S04]  /*1790*/  LOP3.LUT R0, R0, 0x80000000, RZ, 0xc0, !PT ;  /* 0x8000000000007812 */ /* 0x000fc800078ec0ff */
[----:B------:R-:W-:Y:S01]  /*17a0*/  LOP3.LUT R0, R0, 0x7f800000, RZ, 0xfc, !PT ;  /* 0x7f80000000007812 */ /* 0x000fe200078efcff */
[----:B------:R-:W-:Y:S06]  /*17b0*/  BRA `(.L_x_24) ;  /* 0x0000000000047947 */ /* 0x000fec0003800000 */
.L_x_22:
[----:B------:R-:W-:-:S07]  /*17c0*/  IMAD R0, R13, 0x800000, R0 ;  /* 0x008000000d007824 */ /* 0x000fce00078e0200 */
.L_x_24:
[----:B------:R-:W-:Y:S05]  /*17d0*/  BSYNC.RECONVERGENT B2 ;  /* 0x0000000000027941 */ /* 0x000fea0003800200 */
.L_x_21:
[----:B------:R-:W-:Y:S05]  /*17e0*/  BRA `(.L_x_25) ;  /* 0x0000000000207947 */ /* 0x000fea0003800000 */
.L_x_20:
[----:B------:R-:W-:-:S04]  /*17f0*/  LOP3.LUT R0, R16, 0x80000000, R3, 0x48, !PT ;  /* 0x8000000010007812 */ /* 0x000fc800078e4803 */
[----:B------:R-:W-:Y:S01]  /*1800*/  LOP3.LUT R0, R0, 0x7f800000, RZ, 0xfc, !PT ;  /* 0x7f80000000007812 */ /* 0x000fe200078efcff */
[----:B------:R-:W-:Y:S06]  /*1810*/  BRA `(.L_x_25) ;  /* 0x0000000000147947 */ /* 0x000fec0003800000 */
.L_x_19:
[----:B------:R-:W-:Y:S01]  /*1820*/  LOP3.LUT R0, R16, 0x80000000, R3, 0x48, !PT ;  /* 0x8000000010007812 */ /* 0x000fe200078e4803 */
[----:B------:R-:W-:Y:S06]  /*1830*/  BRA `(.L_x_25) ;  /* 0x00000000000c7947 */ /* 0x000fec0003800000 */
.L_x_18:
[----:B------:R-:W0:Y:S01]  /*1840*/  MUFU.RSQ R0, -QNAN ;  /* 0xffc0000000007908 */ /* 0x000e220000001400 */
[----:B------:R-:W-:Y:S05]  /*1850*/  BRA `(.L_x_25) ;  /* 0x0000000000047947 */ /* 0x000fea0003800000 */
.L_x_17:
[----:B------:R-:W-:-:S07]  /*1860*/  FADD.FTZ R0, R3, R0 ;  /* 0x0000000003007221 */ /* 0x000fce0000010000 */
.L_x_25:
[----:B------:R-:W-:Y:S05]  /*1870*/  BSYNC.RECONVERGENT B1 ;  /* 0x0000000000017941 */ /* 0x000fea0003800200 */
.L_x_15:
[----:B------:R-:W-:-:S04]  /*1880*/  HFMA2 R13, -RZ, RZ, 0, 0 ;  /* 0x00000000ff0d7431 */ /* 0x000fc800000001ff */
[----:B0-----:R-:W-:Y:S05]  /*1890*/  RET.REL.NODEC R12 `(_Z19eigenvalues3DKerneliPKfS0_S0_S0_S0_S0_PfS1_S1_) ;  /* 0xffffffe40cd87950 */ /* 0x001fea0003c3ffff */
.L_x_26:
[----:B------:R-:W-:-:S00]  /*18a0*/  BRA `(.L_x_26) ;  /* 0xfffffffc00fc7947 */ /* 0x000fc0000383ffff */
[----:B------:R-:W-:-:S00]  /*18b0*/  NOP ;  /* 0x0000000000007918 */ /* 0x000fc00000000000 */
        /* <DEDUP_REMOVED lines=12> */
.L_x_29:


//--------------------- .nv.shared.reserved.0     --------------------------
	.section	.nv.shared.reserved.0,"aw",@nobits
	.weak		__nv_reservedSMEM_offset_0_alias
	.size		__nv_reservedSMEM_offset_0_alias, 0, 64
	.other		__nv_reservedSMEM_offset_0_alias,@"STO_CUDA_RESERVED_SHARED STV_DEFAULT"
__nv_reservedSMEM_offset_0_alias:
	.zero		0
	.zero		64


//--------------------- .nv.constant0._Z19eigenvalues3DKerneliPKfS0_S0_S0_S0_S0_PfS1_S1_ --------------------------
	.section	.nv.constant0._Z19eigenvalues3DKerneliPKfS0_S0_S0_S0_S0_PfS1_S1_,"a",@progbits
	.sectionflags	@""
	.align	4
.nv.constant0._Z19eigenvalues3DKerneliPKfS0_S0_S0_S0_S0_PfS1_S1_:
	.zero		976


//--------------------- SYMBOLS --------------------------

	.type		.nv.reservedSmem.offset0,@object
	.size		.nv.reservedSmem.offset0,0x4
